//
// Generated by NVIDIA NVVM Compiler
//
// Compiler Build ID: CL-36424714
// Cuda compilation tools, release 13.0, V13.0.88
// Based on NVVM 20.0.0
//

.version 9.0
.target sm_100
.address_size 64

	// .globl	_Z21fill_random_with_eigsP6float2PKS_iim
.global .align 4 .b8 precalc_xorwow_matrix[102400];
.global .align 4 .b8 precalc_xorwow_offset_matrix[102400];
.global .align 4 .b8 mrg32k3aM1[2304];
.global .align 4 .b8 mrg32k3aM2[2304];
.global .align 4 .b8 mrg32k3aM1SubSeq[2016];
.global .align 4 .b8 mrg32k3aM2SubSeq[2016];
.global .align 4 .b8 mrg32k3aM1Seq[2304];
.global .align 4 .b8 mrg32k3aM2Seq[2304];
.const .align 8 .b8 __cr_lgamma_table[72];

.visible .entry _Z21fill_random_with_eigsP6float2PKS_iim(
	.param .u64 .ptr .align 1 _Z21fill_random_with_eigsP6float2PKS_iim_param_0,
	.param .u64 .ptr .align 1 _Z21fill_random_with_eigsP6float2PKS_iim_param_1,
	.param .u32 _Z21fill_random_with_eigsP6float2PKS_iim_param_2,
	.param .u32 _Z21fill_random_with_eigsP6float2PKS_iim_param_3,
	.param .u64 _Z21fill_random_with_eigsP6float2PKS_iim_param_4
)
{
	.local .align 8 .b8 	__local_depot0[48];
	.reg .b64 	%SP;
	.reg .b64 	%SPL;
	.reg .pred 	%p<67>;
	.reg .b32 	%r<1223>;
	.reg .b32 	%f<39>;
	.reg .b64 	%rd<34>;

	mov.u64 	%SPL, __local_depot0;
	ld.param.u64 	%rd10, [_Z21fill_random_with_eigsP6float2PKS_iim_param_0];
	ld.param.u64 	%rd11, [_Z21fill_random_with_eigsP6float2PKS_iim_param_1];
	ld.param.u32 	%r545, [_Z21fill_random_with_eigsP6float2PKS_iim_param_2];
	ld.param.u32 	%r546, [_Z21fill_random_with_eigsP6float2PKS_iim_param_3];
	ld.param.u64 	%rd12, [_Z21fill_random_with_eigsP6float2PKS_iim_param_4];
	mov.u32 	%r547, %ctaid.x;
	mov.u32 	%r548, %ntid.x;
	mov.u32 	%r549, %tid.x;
	mad.lo.s32 	%r1, %r547, %r548, %r549;
	mul.lo.s32 	%r550, %r546, %r545;
	setp.ge.s32 	%p1, %r1, %r550;
	@%p1 bra 	$L__BB0_117;
	add.u64 	%rd1, %SPL, 0;
	div.s32 	%r551, %r1, %r545;
	mul.lo.s32 	%r552, %r551, %r545;
	sub.s32 	%r553, %r1, %r552;
	cvt.s64.s32 	%rd14, %r551;
	add.s64 	%rd15, %rd12, %rd14;
	cvt.s64.s32 	%rd2, %r553;
	cvt.u32.u64 	%r554, %rd15;
	xor.b32  	%r555, %r554, -1429050551;
	mul.lo.s32 	%r556, %r555, 1099087573;
	{ .reg .b32 tmp; mov.b64 {tmp, %r557}, %rd15; }
	xor.b32  	%r558, %r557, -136515619;
	mul.lo.s32 	%r559, %r558, -1703105765;
	add.s32 	%r560, %r556, %r559;
	add.s32 	%r2, %r560, 6615241;
	add.s32 	%r957, %r556, 123456789;
	st.local.v2.u32 	[%rd1], {%r2, %r957};
	xor.b32  	%r956, %r556, 362436069;
	add.s32 	%r561, %r559, 521288629;
	st.local.v2.u32 	[%rd1+8], {%r956, %r561};
	xor.b32  	%r562, %r559, 88675123;
	add.s32 	%r953, %r556, 5783321;
	st.local.v2.u32 	[%rd1+16], {%r562, %r953};
	setp.eq.s32 	%p2, %r553, 0;
	@%p2 bra 	$L__BB0_116;
	mov.b32 	%r940, 0;
	mov.u64 	%rd33, %rd2;
$L__BB0_3:
	mov.u64 	%rd3, %rd33;
	and.b64  	%rd4, %rd3, 3;
	setp.eq.s64 	%p3, %rd4, 0;
	@%p3 bra 	$L__BB0_115;
	mul.wide.u32 	%rd16, %r940, 3200;
	mov.u64 	%rd17, precalc_xorwow_matrix;
	add.s64 	%rd5, %rd17, %rd16;
	mov.b32 	%r953, 0;
	mov.u32 	%r954, %r953;
	mov.u32 	%r955, %r953;
	mov.u32 	%r956, %r953;
	mov.u32 	%r957, %r953;
	mov.u32 	%r946, %r953;
$L__BB0_5:
	mul.wide.u32 	%rd18, %r946, 4;
	add.s64 	%rd19, %rd1, %rd18;
	ld.local.u32 	%r16, [%rd19+4];
	shl.b32 	%r17, %r946, 5;
	mov.b32 	%r952, 0;
$L__BB0_6:
	.pragma "nounroll";
	shr.u32 	%r566, %r16, %r952;
	and.b32  	%r567, %r566, 1;
	setp.eq.b32 	%p4, %r567, 1;
	not.pred 	%p5, %p4;
	add.s32 	%r568, %r17, %r952;
	mul.lo.s32 	%r569, %r568, 5;
	mul.wide.u32 	%rd20, %r569, 4;
	add.s64 	%rd6, %rd5, %rd20;
	@%p5 bra 	$L__BB0_8;
	ld.global.u32 	%r570, [%rd6];
	xor.b32  	%r957, %r957, %r570;
	ld.global.u32 	%r571, [%rd6+4];
	xor.b32  	%r956, %r956, %r571;
	ld.global.u32 	%r572, [%rd6+8];
	xor.b32  	%r955, %r955, %r572;
	ld.global.u32 	%r573, [%rd6+12];
	xor.b32  	%r954, %r954, %r573;
	ld.global.u32 	%r574, [%rd6+16];
	xor.b32  	%r953, %r953, %r574;
$L__BB0_8:
	and.b32  	%r576, %r566, 2;
	setp.eq.s32 	%p6, %r576, 0;
	@%p6 bra 	$L__BB0_10;
	ld.global.u32 	%r577, [%rd6+20];
	xor.b32  	%r957, %r957, %r577;
	ld.global.u32 	%r578, [%rd6+24];
	xor.b32  	%r956, %r956, %r578;
	ld.global.u32 	%r579, [%rd6+28];
	xor.b32  	%r955, %r955, %r579;
	ld.global.u32 	%r580, [%rd6+32];
	xor.b32  	%r954, %r954, %r580;
	ld.global.u32 	%r581, [%rd6+36];
	xor.b32  	%r953, %r953, %r581;
$L__BB0_10:
	and.b32  	%r583, %r566, 4;
	setp.eq.s32 	%p7, %r583, 0;
	@%p7 bra 	$L__BB0_12;
	ld.global.u32 	%r584, [%rd6+40];
	xor.b32  	%r957, %r957, %r584;
	ld.global.u32 	%r585, [%rd6+44];
	xor.b32  	%r956, %r956, %r585;
	ld.global.u32 	%r586, [%rd6+48];
	xor.b32  	%r955, %r955, %r586;
	ld.global.u32 	%r587, [%rd6+52];
	xor.b32  	%r954, %r954, %r587;
	ld.global.u32 	%r588, [%rd6+56];
	xor.b32  	%r953, %r953, %r588;
$L__BB0_12:
	and.b32  	%r590, %r566, 8;
	setp.eq.s32 	%p8, %r590, 0;
	@%p8 bra 	$L__BB0_14;
	ld.global.u32 	%r591, [%rd6+60];
	xor.b32  	%r957, %r957, %r591;
	ld.global.u32 	%r592, [%rd6+64];
	xor.b32  	%r956, %r956, %r592;
	ld.global.u32 	%r593, [%rd6+68];
	xor.b32  	%r955, %r955, %r593;
	ld.global.u32 	%r594, [%rd6+72];
	xor.b32  	%r954, %r954, %r594;
	ld.global.u32 	%r595, [%rd6+76];
	xor.b32  	%r953, %r953, %r595;
$L__BB0_14:
	and.b32  	%r597, %r566, 16;
	setp.eq.s32 	%p9, %r597, 0;
	@%p9 bra 	$L__BB0_16;
	ld.global.u32 	%r598, [%rd6+80];
	xor.b32  	%r957, %r957, %r598;
	ld.global.u32 	%r599, [%rd6+84];
	xor.b32  	%r956, %r956, %r599;
	ld.global.u32 	%r600, [%rd6+88];
	xor.b32  	%r955, %r955, %r600;
	ld.global.u32 	%r601, [%rd6+92];
	xor.b32  	%r954, %r954, %r601;
	ld.global.u32 	%r602, [%rd6+96];
	xor.b32  	%r953, %r953, %r602;
$L__BB0_16:
	and.b32  	%r604, %r566, 32;
	setp.eq.s32 	%p10, %r604, 0;
	@%p10 bra 	$L__BB0_18;
	ld.global.u32 	%r605, [%rd6+100];
	xor.b32  	%r957, %r957, %r605;
	ld.global.u32 	%r606, [%rd6+104];
	xor.b32  	%r956, %r956, %r606;
	ld.global.u32 	%r607, [%rd6+108];
	xor.b32  	%r955, %r955, %r607;
	ld.global.u32 	%r608, [%rd6+112];
	xor.b32  	%r954, %r954, %r608;
	ld.global.u32 	%r609, [%rd6+116];
	xor.b32  	%r953, %r953, %r609;
$L__BB0_18:
	and.b32  	%r611, %r566, 64;
	setp.eq.s32 	%p11, %r611, 0;
	@%p11 bra 	$L__BB0_20;
	ld.global.u32 	%r612, [%rd6+120];
	xor.b32  	%r957, %r957, %r612;
	ld.global.u32 	%r613, [%rd6+124];
	xor.b32  	%r956, %r956, %r613;
	ld.global.u32 	%r614, [%rd6+128];
	xor.b32  	%r955, %r955, %r614;
	ld.global.u32 	%r615, [%rd6+132];
	xor.b32  	%r954, %r954, %r615;
	ld.global.u32 	%r616, [%rd6+136];
	xor.b32  	%r953, %r953, %r616;
$L__BB0_20:
	and.b32  	%r618, %r566, 128;
	setp.eq.s32 	%p12, %r618, 0;
	@%p12 bra 	$L__BB0_22;
	ld.global.u32 	%r619, [%rd6+140];
	xor.b32  	%r957, %r957, %r619;
	ld.global.u32 	%r620, [%rd6+144];
	xor.b32  	%r956, %r956, %r620;
	ld.global.u32 	%r621, [%rd6+148];
	xor.b32  	%r955, %r955, %r621;
	ld.global.u32 	%r622, [%rd6+152];
	xor.b32  	%r954, %r954, %r622;
	ld.global.u32 	%r623, [%rd6+156];
	xor.b32  	%r953, %r953, %r623;
$L__BB0_22:
	and.b32  	%r625, %r566, 256;
	setp.eq.s32 	%p13, %r625, 0;
	@%p13 bra 	$L__BB0_24;
	ld.global.u32 	%r626, [%rd6+160];
	xor.b32  	%r957, %r957, %r626;
	ld.global.u32 	%r627, [%rd6+164];
	xor.b32  	%r956, %r956, %r627;
	ld.global.u32 	%r628, [%rd6+168];
	xor.b32  	%r955, %r955, %r628;
	ld.global.u32 	%r629, [%rd6+172];
	xor.b32  	%r954, %r954, %r629;
	ld.global.u32 	%r630, [%rd6+176];
	xor.b32  	%r953, %r953, %r630;
$L__BB0_24:
	and.b32  	%r632, %r566, 512;
	setp.eq.s32 	%p14, %r632, 0;
	@%p14 bra 	$L__BB0_26;
	ld.global.u32 	%r633, [%rd6+180];
	xor.b32  	%r957, %r957, %r633;
	ld.global.u32 	%r634, [%rd6+184];
	xor.b32  	%r956, %r956, %r634;
	ld.global.u32 	%r635, [%rd6+188];
	xor.b32  	%r955, %r955, %r635;
	ld.global.u32 	%r636, [%rd6+192];
	xor.b32  	%r954, %r954, %r636;
	ld.global.u32 	%r637, [%rd6+196];
	xor.b32  	%r953, %r953, %r637;
$L__BB0_26:
	and.b32  	%r639, %r566, 1024;
	setp.eq.s32 	%p15, %r639, 0;
	@%p15 bra 	$L__BB0_28;
	ld.global.u32 	%r640, [%rd6+200];
	xor.b32  	%r957, %r957, %r640;
	ld.global.u32 	%r641, [%rd6+204];
	xor.b32  	%r956, %r956, %r641;
	ld.global.u32 	%r642, [%rd6+208];
	xor.b32  	%r955, %r955, %r642;
	ld.global.u32 	%r643, [%rd6+212];
	xor.b32  	%r954, %r954, %r643;
	ld.global.u32 	%r644, [%rd6+216];
	xor.b32  	%r953, %r953, %r644;
$L__BB0_28:
	and.b32  	%r646, %r566, 2048;
	setp.eq.s32 	%p16, %r646, 0;
	@%p16 bra 	$L__BB0_30;
	ld.global.u32 	%r647, [%rd6+220];
	xor.b32  	%r957, %r957, %r647;
	ld.global.u32 	%r648, [%rd6+224];
	xor.b32  	%r956, %r956, %r648;
	ld.global.u32 	%r649, [%rd6+228];
	xor.b32  	%r955, %r955, %r649;
	ld.global.u32 	%r650, [%rd6+232];
	xor.b32  	%r954, %r954, %r650;
	ld.global.u32 	%r651, [%rd6+236];
	xor.b32  	%r953, %r953, %r651;
$L__BB0_30:
	and.b32  	%r653, %r566, 4096;
	setp.eq.s32 	%p17, %r653, 0;
	@%p17 bra 	$L__BB0_32;
	ld.global.u32 	%r654, [%rd6+240];
	xor.b32  	%r957, %r957, %r654;
	ld.global.u32 	%r655, [%rd6+244];
	xor.b32  	%r956, %r956, %r655;
	ld.global.u32 	%r656, [%rd6+248];
	xor.b32  	%r955, %r955, %r656;
	ld.global.u32 	%r657, [%rd6+252];
	xor.b32  	%r954, %r954, %r657;
	ld.global.u32 	%r658, [%rd6+256];
	xor.b32  	%r953, %r953, %r658;
$L__BB0_32:
	and.b32  	%r660, %r566, 8192;
	setp.eq.s32 	%p18, %r660, 0;
	@%p18 bra 	$L__BB0_34;
	ld.global.u32 	%r661, [%rd6+260];
	xor.b32  	%r957, %r957, %r661;
	ld.global.u32 	%r662, [%rd6+264];
	xor.b32  	%r956, %r956, %r662;
	ld.global.u32 	%r663, [%rd6+268];
	xor.b32  	%r955, %r955, %r663;
	ld.global.u32 	%r664, [%rd6+272];
	xor.b32  	%r954, %r954, %r664;
	ld.global.u32 	%r665, [%rd6+276];
	xor.b32  	%r953, %r953, %r665;
$L__BB0_34:
	and.b32  	%r667, %r566, 16384;
	setp.eq.s32 	%p19, %r667, 0;
	@%p19 bra 	$L__BB0_36;
	ld.global.u32 	%r668, [%rd6+280];
	xor.b32  	%r957, %r957, %r668;
	ld.global.u32 	%r669, [%rd6+284];
	xor.b32  	%r956, %r956, %r669;
	ld.global.u32 	%r670, [%rd6+288];
	xor.b32  	%r955, %r955, %r670;
	ld.global.u32 	%r671, [%rd6+292];
	xor.b32  	%r954, %r954, %r671;
	ld.global.u32 	%r672, [%rd6+296];
	xor.b32  	%r953, %r953, %r672;
$L__BB0_36:
	and.b32  	%r674, %r566, 32768;
	setp.eq.s32 	%p20, %r674, 0;
	@%p20 bra 	$L__BB0_38;
	ld.global.u32 	%r675, [%rd6+300];
	xor.b32  	%r957, %r957, %r675;
	ld.global.u32 	%r676, [%rd6+304];
	xor.b32  	%r956, %r956, %r676;
	ld.global.u32 	%r677, [%rd6+308];
	xor.b32  	%r955, %r955, %r677;
	ld.global.u32 	%r678, [%rd6+312];
	xor.b32  	%r954, %r954, %r678;
	ld.global.u32 	%r679, [%rd6+316];
	xor.b32  	%r953, %r953, %r679;
$L__BB0_38:
	add.s32 	%r952, %r952, 16;
	setp.ne.s32 	%p21, %r952, 32;
	@%p21 bra 	$L__BB0_6;
	mad.lo.s32 	%r680, %r946, -31, %r17;
	add.s32 	%r946, %r680, 1;
	setp.ne.s32 	%p22, %r946, 5;
	@%p22 bra 	$L__BB0_5;
	st.local.u32 	[%rd1+4], %r957;
	st.local.v2.u32 	[%rd1+8], {%r956, %r955};
	st.local.v2.u32 	[%rd1+16], {%r954, %r953};
	setp.eq.s64 	%p23, %rd4, 1;
	@%p23 bra 	$L__BB0_115;
	mov.b32 	%r953, 0;
	mov.u32 	%r1046, %r953;
	mov.u32 	%r1047, %r953;
	mov.u32 	%r956, %r953;
	mov.u32 	%r957, %r953;
	mov.u32 	%r1038, %r953;
$L__BB0_42:
	mul.wide.u32 	%rd21, %r1038, 4;
	add.s64 	%rd22, %rd1, %rd21;
	ld.local.u32 	%r192, [%rd22+4];
	shl.b32 	%r193, %r1038, 5;
	mov.b32 	%r1044, 0;
$L__BB0_43:
	.pragma "nounroll";
	shr.u32 	%r683, %r192, %r1044;
	and.b32  	%r684, %r683, 1;
	setp.eq.b32 	%p24, %r684, 1;
	not.pred 	%p25, %p24;
	add.s32 	%r685, %r193, %r1044;
	mul.lo.s32 	%r686, %r685, 5;
	mul.wide.u32 	%rd23, %r686, 4;
	add.s64 	%rd7, %rd5, %rd23;
	@%p25 bra 	$L__BB0_45;
	ld.global.u32 	%r687, [%rd7];
	xor.b32  	%r957, %r957, %r687;
	ld.global.u32 	%r688, [%rd7+4];
	xor.b32  	%r956, %r956, %r688;
	ld.global.u32 	%r689, [%rd7+8];
	xor.b32  	%r1047, %r1047, %r689;
	ld.global.u32 	%r690, [%rd7+12];
	xor.b32  	%r1046, %r1046, %r690;
	ld.global.u32 	%r691, [%rd7+16];
	xor.b32  	%r953, %r953, %r691;
$L__BB0_45:
	and.b32  	%r693, %r683, 2;
	setp.eq.s32 	%p26, %r693, 0;
	@%p26 bra 	$L__BB0_47;
	ld.global.u32 	%r694, [%rd7+20];
	xor.b32  	%r957, %r957, %r694;
	ld.global.u32 	%r695, [%rd7+24];
	xor.b32  	%r956, %r956, %r695;
	ld.global.u32 	%r696, [%rd7+28];
	xor.b32  	%r1047, %r1047, %r696;
	ld.global.u32 	%r697, [%rd7+32];
	xor.b32  	%r1046, %r1046, %r697;
	ld.global.u32 	%r698, [%rd7+36];
	xor.b32  	%r953, %r953, %r698;
$L__BB0_47:
	and.b32  	%r700, %r683, 4;
	setp.eq.s32 	%p27, %r700, 0;
	@%p27 bra 	$L__BB0_49;
	ld.global.u32 	%r701, [%rd7+40];
	xor.b32  	%r957, %r957, %r701;
	ld.global.u32 	%r702, [%rd7+44];
	xor.b32  	%r956, %r956, %r702;
	ld.global.u32 	%r703, [%rd7+48];
	xor.b32  	%r1047, %r1047, %r703;
	ld.global.u32 	%r704, [%rd7+52];
	xor.b32  	%r1046, %r1046, %r704;
	ld.global.u32 	%r705, [%rd7+56];
	xor.b32  	%r953, %r953, %r705;
$L__BB0_49:
	and.b32  	%r707, %r683, 8;
	setp.eq.s32 	%p28, %r707, 0;
	@%p28 bra 	$L__BB0_51;
	ld.global.u32 	%r708, [%rd7+60];
	xor.b32  	%r957, %r957, %r708;
	ld.global.u32 	%r709, [%rd7+64];
	xor.b32  	%r956, %r956, %r709;
	ld.global.u32 	%r710, [%rd7+68];
	xor.b32  	%r1047, %r1047, %r710;
	ld.global.u32 	%r711, [%rd7+72];
	xor.b32  	%r1046, %r1046, %r711;
	ld.global.u32 	%r712, [%rd7+76];
	xor.b32  	%r953, %r953, %r712;
$L__BB0_51:
	and.b32  	%r714, %r683, 16;
	setp.eq.s32 	%p29, %r714, 0;
	@%p29 bra 	$L__BB0_53;
	ld.global.u32 	%r715, [%rd7+80];
	xor.b32  	%r957, %r957, %r715;
	ld.global.u32 	%r716, [%rd7+84];
	xor.b32  	%r956, %r956, %r716;
	ld.global.u32 	%r717, [%rd7+88];
	xor.b32  	%r1047, %r1047, %r717;
	ld.global.u32 	%r718, [%rd7+92];
	xor.b32  	%r1046, %r1046, %r718;
	ld.global.u32 	%r719, [%rd7+96];
	xor.b32  	%r953, %r953, %r719;
$L__BB0_53:
	and.b32  	%r721, %r683, 32;
	setp.eq.s32 	%p30, %r721, 0;
	@%p30 bra 	$L__BB0_55;
	ld.global.u32 	%r722, [%rd7+100];
	xor.b32  	%r957, %r957, %r722;
	ld.global.u32 	%r723, [%rd7+104];
	xor.b32  	%r956, %r956, %r723;
	ld.global.u32 	%r724, [%rd7+108];
	xor.b32  	%r1047, %r1047, %r724;
	ld.global.u32 	%r725, [%rd7+112];
	xor.b32  	%r1046, %r1046, %r725;
	ld.global.u32 	%r726, [%rd7+116];
	xor.b32  	%r953, %r953, %r726;
$L__BB0_55:
	and.b32  	%r728, %r683, 64;
	setp.eq.s32 	%p31, %r728, 0;
	@%p31 bra 	$L__BB0_57;
	ld.global.u32 	%r729, [%rd7+120];
	xor.b32  	%r957, %r957, %r729;
	ld.global.u32 	%r730, [%rd7+124];
	xor.b32  	%r956, %r956, %r730;
	ld.global.u32 	%r731, [%rd7+128];
	xor.b32  	%r1047, %r1047, %r731;
	ld.global.u32 	%r732, [%rd7+132];
	xor.b32  	%r1046, %r1046, %r732;
	ld.global.u32 	%r733, [%rd7+136];
	xor.b32  	%r953, %r953, %r733;
$L__BB0_57:
	and.b32  	%r735, %r683, 128;
	setp.eq.s32 	%p32, %r735, 0;
	@%p32 bra 	$L__BB0_59;
	ld.global.u32 	%r736, [%rd7+140];
	xor.b32  	%r957, %r957, %r736;
	ld.global.u32 	%r737, [%rd7+144];
	xor.b32  	%r956, %r956, %r737;
	ld.global.u32 	%r738, [%rd7+148];
	xor.b32  	%r1047, %r1047, %r738;
	ld.global.u32 	%r739, [%rd7+152];
	xor.b32  	%r1046, %r1046, %r739;
	ld.global.u32 	%r740, [%rd7+156];
	xor.b32  	%r953, %r953, %r740;
$L__BB0_59:
	and.b32  	%r742, %r683, 256;
	setp.eq.s32 	%p33, %r742, 0;
	@%p33 bra 	$L__BB0_61;
	ld.global.u32 	%r743, [%rd7+160];
	xor.b32  	%r957, %r957, %r743;
	ld.global.u32 	%r744, [%rd7+164];
	xor.b32  	%r956, %r956, %r744;
	ld.global.u32 	%r745, [%rd7+168];
	xor.b32  	%r1047, %r1047, %r745;
	ld.global.u32 	%r746, [%rd7+172];
	xor.b32  	%r1046, %r1046, %r746;
	ld.global.u32 	%r747, [%rd7+176];
	xor.b32  	%r953, %r953, %r747;
$L__BB0_61:
	and.b32  	%r749, %r683, 512;
	setp.eq.s32 	%p34, %r749, 0;
	@%p34 bra 	$L__BB0_63;
	ld.global.u32 	%r750, [%rd7+180];
	xor.b32  	%r957, %r957, %r750;
	ld.global.u32 	%r751, [%rd7+184];
	xor.b32  	%r956, %r956, %r751;
	ld.global.u32 	%r752, [%rd7+188];
	xor.b32  	%r1047, %r1047, %r752;
	ld.global.u32 	%r753, [%rd7+192];
	xor.b32  	%r1046, %r1046, %r753;
	ld.global.u32 	%r754, [%rd7+196];
	xor.b32  	%r953, %r953, %r754;
$L__BB0_63:
	and.b32  	%r756, %r683, 1024;
	setp.eq.s32 	%p35, %r756, 0;
	@%p35 bra 	$L__BB0_65;
	ld.global.u32 	%r757, [%rd7+200];
	xor.b32  	%r957, %r957, %r757;
	ld.global.u32 	%r758, [%rd7+204];
	xor.b32  	%r956, %r956, %r758;
	ld.global.u32 	%r759, [%rd7+208];
	xor.b32  	%r1047, %r1047, %r759;
	ld.global.u32 	%r760, [%rd7+212];
	xor.b32  	%r1046, %r1046, %r760;
	ld.global.u32 	%r761, [%rd7+216];
	xor.b32  	%r953, %r953, %r761;
$L__BB0_65:
	and.b32  	%r763, %r683, 2048;
	setp.eq.s32 	%p36, %r763, 0;
	@%p36 bra 	$L__BB0_67;
	ld.global.u32 	%r764, [%rd7+220];
	xor.b32  	%r957, %r957, %r764;
	ld.global.u32 	%r765, [%rd7+224];
	xor.b32  	%r956, %r956, %r765;
	ld.global.u32 	%r766, [%rd7+228];
	xor.b32  	%r1047, %r1047, %r766;
	ld.global.u32 	%r767, [%rd7+232];
	xor.b32  	%r1046, %r1046, %r767;
	ld.global.u32 	%r768, [%rd7+236];
	xor.b32  	%r953, %r953, %r768;
$L__BB0_67:
	and.b32  	%r770, %r683, 4096;
	setp.eq.s32 	%p37, %r770, 0;
	@%p37 bra 	$L__BB0_69;
	ld.global.u32 	%r771, [%rd7+240];
	xor.b32  	%r957, %r957, %r771;
	ld.global.u32 	%r772, [%rd7+244];
	xor.b32  	%r956, %r956, %r772;
	ld.global.u32 	%r773, [%rd7+248];
	xor.b32  	%r1047, %r1047, %r773;
	ld.global.u32 	%r774, [%rd7+252];
	xor.b32  	%r1046, %r1046, %r774;
	ld.global.u32 	%r775, [%rd7+256];
	xor.b32  	%r953, %r953, %r775;
$L__BB0_69:
	and.b32  	%r777, %r683, 8192;
	setp.eq.s32 	%p38, %r777, 0;
	@%p38 bra 	$L__BB0_71;
	ld.global.u32 	%r778, [%rd7+260];
	xor.b32  	%r957, %r957, %r778;
	ld.global.u32 	%r779, [%rd7+264];
	xor.b32  	%r956, %r956, %r779;
	ld.global.u32 	%r780, [%rd7+268];
	xor.b32  	%r1047, %r1047, %r780;
	ld.global.u32 	%r781, [%rd7+272];
	xor.b32  	%r1046, %r1046, %r781;
	ld.global.u32 	%r782, [%rd7+276];
	xor.b32  	%r953, %r953, %r782;
$L__BB0_71:
	and.b32  	%r784, %r683, 16384;
	setp.eq.s32 	%p39, %r784, 0;
	@%p39 bra 	$L__BB0_73;
	ld.global.u32 	%r785, [%rd7+280];
	xor.b32  	%r957, %r957, %r785;
	ld.global.u32 	%r786, [%rd7+284];
	xor.b32  	%r956, %r956, %r786;
	ld.global.u32 	%r787, [%rd7+288];
	xor.b32  	%r1047, %r1047, %r787;
	ld.global.u32 	%r788, [%rd7+292];
	xor.b32  	%r1046, %r1046, %r788;
	ld.global.u32 	%r789, [%rd7+296];
	xor.b32  	%r953, %r953, %r789;
$L__BB0_73:
	and.b32  	%r791, %r683, 32768;
	setp.eq.s32 	%p40, %r791, 0;
	@%p40 bra 	$L__BB0_75;
	ld.global.u32 	%r792, [%rd7+300];
	xor.b32  	%r957, %r957, %r792;
	ld.global.u32 	%r793, [%rd7+304];
	xor.b32  	%r956, %r956, %r793;
	ld.global.u32 	%r794, [%rd7+308];
	xor.b32  	%r1047, %r1047, %r794;
	ld.global.u32 	%r795, [%rd7+312];
	xor.b32  	%r1046, %r1046, %r795;
	ld.global.u32 	%r796, [%rd7+316];
	xor.b32  	%r953, %r953, %r796;
$L__BB0_75:
	add.s32 	%r1044, %r1044, 16;
	setp.ne.s32 	%p41, %r1044, 32;
	@%p41 bra 	$L__BB0_43;
	mad.lo.s32 	%r797, %r1038, -31, %r193;
	add.s32 	%r1038, %r797, 1;
	setp.ne.s32 	%p42, %r1038, 5;
	@%p42 bra 	$L__BB0_42;
	st.local.u32 	[%rd1+4], %r957;
	st.local.v2.u32 	[%rd1+8], {%r956, %r1047};
	st.local.v2.u32 	[%rd1+16], {%r1046, %r953};
	setp.ne.s64 	%p43, %rd4, 3;
	@%p43 bra 	$L__BB0_115;
	mov.b32 	%r953, 0;
	mov.u32 	%r1138, %r953;
	mov.u32 	%r1139, %r953;
	mov.u32 	%r956, %r953;
	mov.u32 	%r957, %r953;
	mov.u32 	%r1130, %r953;
$L__BB0_79:
	mul.wide.u32 	%rd24, %r1130, 4;
	add.s64 	%rd25, %rd1, %rd24;
	ld.local.u32 	%r368, [%rd25+4];
	shl.b32 	%r369, %r1130, 5;
	mov.b32 	%r1136, 0;
$L__BB0_80:
	.pragma "nounroll";
	shr.u32 	%r800, %r368, %r1136;
	and.b32  	%r801, %r800, 1;
	setp.eq.b32 	%p44, %r801, 1;
	not.pred 	%p45, %p44;
	add.s32 	%r802, %r369, %r1136;
	mul.lo.s32 	%r803, %r802, 5;
	mul.wide.u32 	%rd26, %r803, 4;
	add.s64 	%rd8, %rd5, %rd26;
	@%p45 bra 	$L__BB0_82;
	ld.global.u32 	%r804, [%rd8];
	xor.b32  	%r957, %r957, %r804;
	ld.global.u32 	%r805, [%rd8+4];
	xor.b32  	%r956, %r956, %r805;
	ld.global.u32 	%r806, [%rd8+8];
	xor.b32  	%r1139, %r1139, %r806;
	ld.global.u32 	%r807, [%rd8+12];
	xor.b32  	%r1138, %r1138, %r807;
	ld.global.u32 	%r808, [%rd8+16];
	xor.b32  	%r953, %r953, %r808;
$L__BB0_82:
	and.b32  	%r810, %r800, 2;
	setp.eq.s32 	%p46, %r810, 0;
	@%p46 bra 	$L__BB0_84;
	ld.global.u32 	%r811, [%rd8+20];
	xor.b32  	%r957, %r957, %r811;
	ld.global.u32 	%r812, [%rd8+24];
	xor.b32  	%r956, %r956, %r812;
	ld.global.u32 	%r813, [%rd8+28];
	xor.b32  	%r1139, %r1139, %r813;
	ld.global.u32 	%r814, [%rd8+32];
	xor.b32  	%r1138, %r1138, %r814;
	ld.global.u32 	%r815, [%rd8+36];
	xor.b32  	%r953, %r953, %r815;
$L__BB0_84:
	and.b32  	%r817, %r800, 4;
	setp.eq.s32 	%p47, %r817, 0;
	@%p47 bra 	$L__BB0_86;
	ld.global.u32 	%r818, [%rd8+40];
	xor.b32  	%r957, %r957, %r818;
	ld.global.u32 	%r819, [%rd8+44];
	xor.b32  	%r956, %r956, %r819;
	ld.global.u32 	%r820, [%rd8+48];
	xor.b32  	%r1139, %r1139, %r820;
	ld.global.u32 	%r821, [%rd8+52];
	xor.b32  	%r1138, %r1138, %r821;
	ld.global.u32 	%r822, [%rd8+56];
	xor.b32  	%r953, %r953, %r822;
$L__BB0_86:
	and.b32  	%r824, %r800, 8;
	setp.eq.s32 	%p48, %r824, 0;
	@%p48 bra 	$L__BB0_88;
	ld.global.u32 	%r825, [%rd8+60];
	xor.b32  	%r957, %r957, %r825;
	ld.global.u32 	%r826, [%rd8+64];
	xor.b32  	%r956, %r956, %r826;
	ld.global.u32 	%r827, [%rd8+68];
	xor.b32  	%r1139, %r1139, %r827;
	ld.global.u32 	%r828, [%rd8+72];
	xor.b32  	%r1138, %r1138, %r828;
	ld.global.u32 	%r829, [%rd8+76];
	xor.b32  	%r953, %r953, %r829;
$L__BB0_88:
	and.b32  	%r831, %r800, 16;
	setp.eq.s32 	%p49, %r831, 0;
	@%p49 bra 	$L__BB0_90;
	ld.global.u32 	%r832, [%rd8+80];
	xor.b32  	%r957, %r957, %r832;
	ld.global.u32 	%r833, [%rd8+84];
	xor.b32  	%r956, %r956, %r833;
	ld.global.u32 	%r834, [%rd8+88];
	xor.b32  	%r1139, %r1139, %r834;
	ld.global.u32 	%r835, [%rd8+92];
	xor.b32  	%r1138, %r1138, %r835;
	ld.global.u32 	%r836, [%rd8+96];
	xor.b32  	%r953, %r953, %r836;
$L__BB0_90:
	and.b32  	%r838, %r800, 32;
	setp.eq.s32 	%p50, %r838, 0;
	@%p50 bra 	$L__BB0_92;
	ld.global.u32 	%r839, [%rd8+100];
	xor.b32  	%r957, %r957, %r839;
	ld.global.u32 	%r840, [%rd8+104];
	xor.b32  	%r956, %r956, %r840;
	ld.global.u32 	%r841, [%rd8+108];
	xor.b32  	%r1139, %r1139, %r841;
	ld.global.u32 	%r842, [%rd8+112];
	xor.b32  	%r1138, %r1138, %r842;
	ld.global.u32 	%r843, [%rd8+116];
	xor.b32  	%r953, %r953, %r843;
$L__BB0_92:
	and.b32  	%r845, %r800, 64;
	setp.eq.s32 	%p51, %r845, 0;
	@%p51 bra 	$L__BB0_94;
	ld.global.u32 	%r846, [%rd8+120];
	xor.b32  	%r957, %r957, %r846;
	ld.global.u32 	%r847, [%rd8+124];
	xor.b32  	%r956, %r956, %r847;
	ld.global.u32 	%r848, [%rd8+128];
	xor.b32  	%r1139, %r1139, %r848;
	ld.global.u32 	%r849, [%rd8+132];
	xor.b32  	%r1138, %r1138, %r849;
	ld.global.u32 	%r850, [%rd8+136];
	xor.b32  	%r953, %r953, %r850;
$L__BB0_94:
	and.b32  	%r852, %r800, 128;
	setp.eq.s32 	%p52, %r852, 0;
	@%p52 bra 	$L__BB0_96;
	ld.global.u32 	%r853, [%rd8+140];
	xor.b32  	%r957, %r957, %r853;
	ld.global.u32 	%r854, [%rd8+144];
	xor.b32  	%r956, %r956, %r854;
	ld.global.u32 	%r855, [%rd8+148];
	xor.b32  	%r1139, %r1139, %r855;
	ld.global.u32 	%r856, [%rd8+152];
	xor.b32  	%r1138, %r1138, %r856;
	ld.global.u32 	%r857, [%rd8+156];
	xor.b32  	%r953, %r953, %r857;
$L__BB0_96:
	and.b32  	%r859, %r800, 256;
	setp.eq.s32 	%p53, %r859, 0;
	@%p53 bra 	$L__BB0_98;
	ld.global.u32 	%r860, [%rd8+160];
	xor.b32  	%r957, %r957, %r860;
	ld.global.u32 	%r861, [%rd8+164];
	xor.b32  	%r956, %r956, %r861;
	ld.global.u32 	%r862, [%rd8+168];
	xor.b32  	%r1139, %r1139, %r862;
	ld.global.u32 	%r863, [%rd8+172];
	xor.b32  	%r1138, %r1138, %r863;
	ld.global.u32 	%r864, [%rd8+176];
	xor.b32  	%r953, %r953, %r864;
$L__BB0_98:
	and.b32  	%r866, %r800, 512;
	setp.eq.s32 	%p54, %r866, 0;
	@%p54 bra 	$L__BB0_100;
	ld.global.u32 	%r867, [%rd8+180];
	xor.b32  	%r957, %r957, %r867;
	ld.global.u32 	%r868, [%rd8+184];
	xor.b32  	%r956, %r956, %r868;
	ld.global.u32 	%r869, [%rd8+188];
	xor.b32  	%r1139, %r1139, %r869;
	ld.global.u32 	%r870, [%rd8+192];
	xor.b32  	%r1138, %r1138, %r870;
	ld.global.u32 	%r871, [%rd8+196];
	xor.b32  	%r953, %r953, %r871;
$L__BB0_100:
	and.b32  	%r873, %r800, 1024;
	setp.eq.s32 	%p55, %r873, 0;
	@%p55 bra 	$L__BB0_102;
	ld.global.u32 	%r874, [%rd8+200];
	xor.b32  	%r957, %r957, %r874;
	ld.global.u32 	%r875, [%rd8+204];
	xor.b32  	%r956, %r956, %r875;
	ld.global.u32 	%r876, [%rd8+208];
	xor.b32  	%r1139, %r1139, %r876;
	ld.global.u32 	%r877, [%rd8+212];
	xor.b32  	%r1138, %r1138, %r877;
	ld.global.u32 	%r878, [%rd8+216];
	xor.b32  	%r953, %r953, %r878;
$L__BB0_102:
	and.b32  	%r880, %r800, 2048;
	setp.eq.s32 	%p56, %r880, 0;
	@%p56 bra 	$L__BB0_104;
	ld.global.u32 	%r881, [%rd8+220];
	xor.b32  	%r957, %r957, %r881;
	ld.global.u32 	%r882, [%rd8+224];
	xor.b32  	%r956, %r956, %r882;
	ld.global.u32 	%r883, [%rd8+228];
	xor.b32  	%r1139, %r1139, %r883;
	ld.global.u32 	%r884, [%rd8+232];
	xor.b32  	%r1138, %r1138, %r884;
	ld.global.u32 	%r885, [%rd8+236];
	xor.b32  	%r953, %r953, %r885;
$L__BB0_104:
	and.b32  	%r887, %r800, 4096;
	setp.eq.s32 	%p57, %r887, 0;
	@%p57 bra 	$L__BB0_106;
	ld.global.u32 	%r888, [%rd8+240];
	xor.b32  	%r957, %r957, %r888;
	ld.global.u32 	%r889, [%rd8+244];
	xor.b32  	%r956, %r956, %r889;
	ld.global.u32 	%r890, [%rd8+248];
	xor.b32  	%r1139, %r1139, %r890;
	ld.global.u32 	%r891, [%rd8+252];
	xor.b32  	%r1138, %r1138, %r891;
	ld.global.u32 	%r892, [%rd8+256];
	xor.b32  	%r953, %r953, %r892;
$L__BB0_106:
	and.b32  	%r894, %r800, 8192;
	setp.eq.s32 	%p58, %r894, 0;
	@%p58 bra 	$L__BB0_108;
	ld.global.u32 	%r895, [%rd8+260];
	xor.b32  	%r957, %r957, %r895;
	ld.global.u32 	%r896, [%rd8+264];
	xor.b32  	%r956, %r956, %r896;
	ld.global.u32 	%r897, [%rd8+268];
	xor.b32  	%r1139, %r1139, %r897;
	ld.global.u32 	%r898, [%rd8+272];
	xor.b32  	%r1138, %r1138, %r898;
	ld.global.u32 	%r899, [%rd8+276];
	xor.b32  	%r953, %r953, %r899;
$L__BB0_108:
	and.b32  	%r901, %r800, 16384;
	setp.eq.s32 	%p59, %r901, 0;
	@%p59 bra 	$L__BB0_110;
	ld.global.u32 	%r902, [%rd8+280];
	xor.b32  	%r957, %r957, %r902;
	ld.global.u32 	%r903, [%rd8+284];
	xor.b32  	%r956, %r956, %r903;
	ld.global.u32 	%r904, [%rd8+288];
	xor.b32  	%r1139, %r1139, %r904;
	ld.global.u32 	%r905, [%rd8+292];
	xor.b32  	%r1138, %r1138, %r905;
	ld.global.u32 	%r906, [%rd8+296];
	xor.b32  	%r953, %r953, %r906;
$L__BB0_110:
	and.b32  	%r908, %r800, 32768;
	setp.eq.s32 	%p60, %r908, 0;
	@%p60 bra 	$L__BB0_112;
	ld.global.u32 	%r909, [%rd8+300];
	xor.b32  	%r957, %r957, %r909;
	ld.global.u32 	%r910, [%rd8+304];
	xor.b32  	%r956, %r956, %r910;
	ld.global.u32 	%r911, [%rd8+308];
	xor.b32  	%r1139, %r1139, %r911;
	ld.global.u32 	%r912, [%rd8+312];
	xor.b32  	%r1138, %r1138, %r912;
	ld.global.u32 	%r913, [%rd8+316];
	xor.b32  	%r953, %r953, %r913;
$L__BB0_112:
	add.s32 	%r1136, %r1136, 16;
	setp.ne.s32 	%p61, %r1136, 32;
	@%p61 bra 	$L__BB0_80;
	mad.lo.s32 	%r914, %r1130, -31, %r369;
	add.s32 	%r1130, %r914, 1;
	setp.ne.s32 	%p62, %r1130, 5;
	@%p62 bra 	$L__BB0_79;
	st.local.u32 	[%rd1+4], %r957;
	st.local.v2.u32 	[%rd1+8], {%r956, %r1139};
	st.local.v2.u32 	[%rd1+16], {%r1138, %r953};
$L__BB0_115:
	shr.u64 	%rd33, %rd3, 2;
	add.s32 	%r940, %r940, 1;
	setp.gt.u64 	%p63, %rd3, 3;
	@%p63 bra 	$L__BB0_3;
$L__BB0_116:
	shr.u32 	%r915, %r957, 2;
	xor.b32  	%r916, %r915, %r957;
	shl.b32 	%r917, %r953, 4;
	shl.b32 	%r918, %r916, 1;
	xor.b32  	%r919, %r918, %r917;
	xor.b32  	%r920, %r919, %r916;
	xor.b32  	%r921, %r920, %r953;
	add.s32 	%r922, %r2, %r921;
	add.s32 	%r923, %r922, 362437;
	shr.u32 	%r924, %r956, 2;
	xor.b32  	%r925, %r924, %r956;
	shl.b32 	%r926, %r921, 4;
	shl.b32 	%r927, %r925, 1;
	xor.b32  	%r928, %r927, %r926;
	xor.b32  	%r929, %r928, %r925;
	xor.b32  	%r930, %r929, %r921;
	add.s32 	%r931, %r2, %r930;
	add.s32 	%r932, %r931, 724874;
	cvt.rn.f32.u32 	%f1, %r923;
	fma.rn.f32 	%f2, %f1, 0f2F800000, 0f2F000000;
	cvt.rn.f32.u32 	%f3, %r932;
	fma.rn.f32 	%f4, %f3, 0f30C90FDB, 0f30490FDB;
	setp.lt.f32 	%p64, %f2, 0f00800000;
	mul.f32 	%f5, %f2, 0f4B000000;
	selp.f32 	%f6, %f5, %f2, %p64;
	selp.f32 	%f7, 0fC1B80000, 0f00000000, %p64;
	mov.b32 	%r933, %f6;
	add.s32 	%r934, %r933, -1059760811;
	and.b32  	%r935, %r934, -8388608;
	sub.s32 	%r936, %r933, %r935;
	mov.b32 	%f8, %r936;
	cvt.rn.f32.s32 	%f9, %r935;
	fma.rn.f32 	%f10, %f9, 0f34000000, %f7;
	add.f32 	%f11, %f8, 0fBF800000;
	fma.rn.f32 	%f12, %f11, 0fBE055027, 0f3E1039F6;
	fma.rn.f32 	%f13, %f12, %f11, 0fBDF8CDCC;
	fma.rn.f32 	%f14, %f13, %f11, 0f3E0F2955;
	fma.rn.f32 	%f15, %f14, %f11, 0fBE2AD8B9;
	fma.rn.f32 	%f16, %f15, %f11, 0f3E4CED0B;
	fma.rn.f32 	%f17, %f16, %f11, 0fBE7FFF22;
	fma.rn.f32 	%f18, %f17, %f11, 0f3EAAAA78;
	fma.rn.f32 	%f19, %f18, %f11, 0fBF000000;
	mul.f32 	%f20, %f11, %f19;
	fma.rn.f32 	%f21, %f20, %f11, %f11;
	fma.rn.f32 	%f22, %f10, 0f3F317218, %f21;
	setp.gt.u32 	%p65, %r933, 2139095039;
	fma.rn.f32 	%f23, %f6, 0f7F800000, 0f7F800000;
	selp.f32 	%f24, %f23, %f22, %p65;
	setp.eq.f32 	%p66, %f6, 0f00000000;
	mul.f32 	%f25, %f24, 0fC0000000;
	selp.f32 	%f26, 0f7F800000, %f25, %p66;
	sqrt.rn.f32 	%f27, %f26;
	sin.approx.f32 	%f28, %f4;
	cos.approx.f32 	%f29, %f4;
	mul.f32 	%f30, %f27, %f28;
	mul.f32 	%f31, %f27, %f29;
	cvta.to.global.u64 	%rd27, %rd11;
	shl.b64 	%rd28, %rd2, 3;
	add.s64 	%rd29, %rd27, %rd28;
	ld.global.v2.f32 	{%f32, %f33}, [%rd29];
	mul.f32 	%f34, %f30, %f32;
	mul.f32 	%f35, %f31, %f33;
	sub.f32 	%f36, %f34, %f35;
	mul.f32 	%f37, %f30, %f33;
	fma.rn.f32 	%f38, %f31, %f32, %f37;
	cvta.to.global.u64 	%rd30, %rd10;
	mul.wide.s32 	%rd31, %r1, 8;
	add.s64 	%rd32, %rd30, %rd31;
	st.global.v2.f32 	[%rd32], {%f36, %f38};
$L__BB0_117:
	ret;

}
	// .globl	_Z24scale_and_copy_to_outputPK6float2Pfiiiff
.visible .entry _Z24scale_and_copy_to_outputPK6float2Pfiiiff(
	.param .u64 .ptr .align 1 _Z24scale_and_copy_to_outputPK6float2Pfiiiff_param_0,
	.param .u64 .ptr .align 1 _Z24scale_and_copy_to_outputPK6float2Pfiiiff_param_1,
	.param .u32 _Z24scale_and_copy_to_outputPK6float2Pfiiiff_param_2,
	.param .u32 _Z24scale_and_copy_to_outputPK6float2Pfiiiff_param_3,
	.param .u32 _Z24scale_and_copy_to_outputPK6float2Pfiiiff_param_4,
	.param .f32 _Z24scale_and_copy_to_outputPK6float2Pfiiiff_param_5,
	.param .f32 _Z24scale_and_copy_to_outputPK6float2Pfiiiff_param_6
)
{
	.reg .pred 	%p<44>;
	.reg .b32 	%r<42>;
	.reg .b32 	%f<155>;
	.reg .b64 	%rd<12>;

	ld.param.u64 	%rd1, [_Z24scale_and_copy_to_outputPK6float2Pfiiiff_param_0];
	ld.param.u64 	%rd2, [_Z24scale_and_copy_to_outputPK6float2Pfiiiff_param_1];
	ld.param.u32 	%r4, [_Z24scale_and_copy_to_outputPK6float2Pfiiiff_param_2];
	ld.param.u32 	%r5, [_Z24scale_and_copy_to_outputPK6float2Pfiiiff_param_3];
	ld.param.u32 	%r6, [_Z24scale_and_copy_to_outputPK6float2Pfiiiff_param_4];
	ld.param.f32 	%f19, [_Z24scale_and_copy_to_outputPK6float2Pfiiiff_param_5];
	ld.param.f32 	%f20, [_Z24scale_and_copy_to_outputPK6float2Pfiiiff_param_6];
	sub.s32 	%r1, %r4, %r6;
	mov.u32 	%r7, %ctaid.x;
	mov.u32 	%r8, %ntid.x;
	mov.u32 	%r9, %tid.x;
	mad.lo.s32 	%r2, %r7, %r8, %r9;
	mul.lo.s32 	%r10, %r1, %r5;
	setp.ge.s32 	%p1, %r2, %r10;
	mov.f32 	%f153, 0f3F800000;
	@%p1 bra 	$L__BB1_18;
	div.s32 	%r3, %r2, %r1;
	cvt.rn.f32.s32 	%f1, %r4;
	neg.f32 	%f2, %f19;
	mul.f32 	%f22, %f19, 0fBF000000;
	cvt.rzi.f32.f32 	%f23, %f22;
	add.f32 	%f24, %f23, %f23;
	sub.f32 	%f25, %f2, %f24;
	abs.f32 	%f3, %f25;
	abs.f32 	%f4, %f1;
	setp.lt.f32 	%p2, %f4, 0f00800000;
	mul.f32 	%f26, %f4, 0f4B800000;
	selp.f32 	%f27, %f26, %f4, %p2;
	selp.f32 	%f28, 0fC1C00000, 0f00000000, %p2;
	mov.b32 	%r11, %f27;
	add.s32 	%r12, %r11, -1060439283;
	and.b32  	%r13, %r12, -8388608;
	sub.s32 	%r14, %r11, %r13;
	mov.b32 	%f29, %r14;
	cvt.rn.f32.s32 	%f30, %r13;
	fma.rn.f32 	%f31, %f30, 0f34000000, %f28;
	add.f32 	%f32, %f29, 0fBF800000;
	add.f32 	%f33, %f29, 0f3F800000;
	rcp.approx.ftz.f32 	%f34, %f33;
	add.f32 	%f35, %f32, %f32;
	mul.f32 	%f36, %f35, %f34;
	mul.f32 	%f37, %f36, %f36;
	sub.f32 	%f38, %f32, %f36;
	add.f32 	%f39, %f38, %f38;
	neg.f32 	%f40, %f36;
	fma.rn.f32 	%f41, %f40, %f32, %f39;
	mul.rn.f32 	%f42, %f34, %f41;
	fma.rn.f32 	%f43, %f37, 0f3A2C32E4, 0f3B52E7DB;
	fma.rn.f32 	%f44, %f43, %f37, 0f3C93BB73;
	fma.rn.f32 	%f45, %f44, %f37, 0f3DF6384F;
	mul.rn.f32 	%f46, %f45, %f37;
	fma.rn.f32 	%f47, %f36, 0f3FB8AA3B, %f31;
	sub.f32 	%f48, %f31, %f47;
	fma.rn.f32 	%f49, %f36, 0f3FB8AA3B, %f48;
	fma.rn.f32 	%f50, %f42, 0f3FB8AA3B, %f49;
	fma.rn.f32 	%f51, %f36, 0f32A55E34, %f50;
	mul.f32 	%f52, %f46, 0f40400000;
	fma.rn.f32 	%f53, %f52, %f42, %f51;
	fma.rn.f32 	%f54, %f46, %f36, %f53;
	add.rn.f32 	%f55, %f47, %f54;
	neg.f32 	%f56, %f47;
	add.rn.f32 	%f57, %f55, %f56;
	neg.f32 	%f58, %f57;
	add.rn.f32 	%f59, %f54, %f58;
	mul.rn.f32 	%f60, %f55, %f2;
	neg.f32 	%f61, %f60;
	fma.rn.f32 	%f62, %f55, %f2, %f61;
	fma.rn.f32 	%f63, %f59, %f2, %f62;
	cvt.rni.f32.f32 	%f64, %f60;
	sub.f32 	%f65, %f60, %f64;
	add.f32 	%f66, %f65, %f63;
	fma.rn.f32 	%f67, %f66, 0f391FCB8E, 0f3AAF85ED;
	fma.rn.f32 	%f68, %f67, %f66, 0f3C1D9856;
	fma.rn.f32 	%f69, %f68, %f66, 0f3D6357BB;
	fma.rn.f32 	%f70, %f69, %f66, 0f3E75FDEC;
	fma.rn.f32 	%f71, %f70, %f66, 0f3F317218;
	fma.rn.f32 	%f72, %f71, %f66, 0f3F800000;
	cvt.rzi.s32.f32 	%r15, %f64;
	setp.gt.f32 	%p3, %f64, 0f00000000;
	selp.b32 	%r16, 0, -2097152000, %p3;
	add.s32 	%r17, %r16, 2130706432;
	mov.b32 	%f73, %r17;
	mul.f32 	%f74, %f72, %f73;
	shl.b32 	%r18, %r15, 23;
	sub.s32 	%r19, %r18, %r16;
	mov.b32 	%f75, %r19;
	mul.f32 	%f76, %f74, %f75;
	abs.f32 	%f77, %f60;
	setp.gt.f32 	%p4, %f77, 0f43180000;
	setp.lt.f32 	%p5, %f60, 0f00000000;
	selp.f32 	%f78, 0f00000000, 0f7F800000, %p5;
	selp.f32 	%f5, %f78, %f76, %p4;
	setp.eq.s32 	%p6, %r4, 1;
	setp.eq.f32 	%p7, %f19, 0f00000000;
	or.pred  	%p8, %p6, %p7;
	@%p8 bra 	$L__BB1_9;
	setp.num.f32 	%p9, %f4, %f4;
	abs.f32 	%f79, %f2;
	setp.num.f32 	%p10, %f79, %f79;
	and.pred  	%p11, %p9, %p10;
	@%p11 bra 	$L__BB1_4;
	add.rn.f32 	%f153, %f1, %f2;
	bra.uni 	$L__BB1_9;
$L__BB1_4:
	setp.ne.s32 	%p12, %r4, 0;
	setp.neu.f32 	%p13, %f4, 0f7F800000;
	and.pred  	%p14, %p12, %p13;
	@%p14 bra 	$L__BB1_6;
	setp.neu.f32 	%p21, %f3, 0f3F800000;
	add.f32 	%f84, %f1, %f1;
	mov.b32 	%r20, %f84;
	setp.gt.f32 	%p22, %f19, 0f00000000;
	xor.b32  	%r21, %r20, 2139095040;
	selp.b32 	%r22, %r21, %r20, %p22;
	and.b32  	%r23, %r22, 2147483647;
	selp.b32 	%r24, %r23, %r22, %p21;
	mov.b32 	%f153, %r24;
	bra.uni 	$L__BB1_9;
$L__BB1_6:
	setp.eq.s32 	%p15, %r4, -1;
	setp.eq.f32 	%p16, %f79, 0f7F800000;
	and.pred  	%p17, %p15, %p16;
	@%p17 bra 	$L__BB1_9;
	setp.gt.s32 	%p18, %r4, -1;
	mov.f32 	%f153, %f5;
	@%p18 bra 	$L__BB1_9;
	setp.neu.f32 	%p19, %f3, 0f3F800000;
	neg.f32 	%f81, %f5;
	selp.f32 	%f82, %f5, %f81, %p19;
	cvt.rmi.f32.f32 	%f83, %f2;
	setp.neu.f32 	%p20, %f83, %f2;
	selp.f32 	%f153, 0f7FFFFFFF, %f82, %p20;
$L__BB1_9:
	setp.eq.f32 	%p23, %f19, 0f00000000;
	mul.f32 	%f86, %f19, 0f3F000000;
	cvt.rzi.f32.f32 	%f87, %f86;
	add.f32 	%f88, %f87, %f87;
	sub.f32 	%f89, %f19, %f88;
	abs.f32 	%f11, %f89;
	abs.f32 	%f12, %f20;
	setp.lt.f32 	%p24, %f12, 0f00800000;
	mul.f32 	%f90, %f12, 0f4B800000;
	selp.f32 	%f91, %f90, %f12, %p24;
	selp.f32 	%f92, 0fC1C00000, 0f00000000, %p24;
	mov.b32 	%r25, %f91;
	add.s32 	%r26, %r25, -1060439283;
	and.b32  	%r27, %r26, -8388608;
	sub.s32 	%r28, %r25, %r27;
	mov.b32 	%f93, %r28;
	cvt.rn.f32.s32 	%f94, %r27;
	fma.rn.f32 	%f95, %f94, 0f34000000, %f92;
	add.f32 	%f96, %f93, 0fBF800000;
	add.f32 	%f97, %f93, 0f3F800000;
	rcp.approx.ftz.f32 	%f98, %f97;
	add.f32 	%f99, %f96, %f96;
	mul.f32 	%f100, %f99, %f98;
	mul.f32 	%f101, %f100, %f100;
	sub.f32 	%f102, %f96, %f100;
	add.f32 	%f103, %f102, %f102;
	neg.f32 	%f104, %f100;
	fma.rn.f32 	%f105, %f104, %f96, %f103;
	mul.rn.f32 	%f106, %f98, %f105;
	fma.rn.f32 	%f107, %f101, 0f3A2C32E4, 0f3B52E7DB;
	fma.rn.f32 	%f108, %f107, %f101, 0f3C93BB73;
	fma.rn.f32 	%f109, %f108, %f101, 0f3DF6384F;
	mul.rn.f32 	%f110, %f109, %f101;
	fma.rn.f32 	%f111, %f100, 0f3FB8AA3B, %f95;
	sub.f32 	%f112, %f95, %f111;
	fma.rn.f32 	%f113, %f100, 0f3FB8AA3B, %f112;
	fma.rn.f32 	%f114, %f106, 0f3FB8AA3B, %f113;
	fma.rn.f32 	%f115, %f100, 0f32A55E34, %f114;
	mul.f32 	%f116, %f110, 0f40400000;
	fma.rn.f32 	%f117, %f116, %f106, %f115;
	fma.rn.f32 	%f118, %f110, %f100, %f117;
	add.rn.f32 	%f119, %f111, %f118;
	neg.f32 	%f120, %f111;
	add.rn.f32 	%f121, %f119, %f120;
	neg.f32 	%f122, %f121;
	add.rn.f32 	%f123, %f118, %f122;
	mul.rn.f32 	%f124, %f119, %f19;
	neg.f32 	%f125, %f124;
	fma.rn.f32 	%f126, %f119, %f19, %f125;
	fma.rn.f32 	%f127, %f123, %f19, %f126;
	cvt.rni.f32.f32 	%f128, %f124;
	sub.f32 	%f129, %f124, %f128;
	add.f32 	%f130, %f129, %f127;
	fma.rn.f32 	%f131, %f130, 0f391FCB8E, 0f3AAF85ED;
	fma.rn.f32 	%f132, %f131, %f130, 0f3C1D9856;
	fma.rn.f32 	%f133, %f132, %f130, 0f3D6357BB;
	fma.rn.f32 	%f134, %f133, %f130, 0f3E75FDEC;
	fma.rn.f32 	%f135, %f134, %f130, 0f3F317218;
	fma.rn.f32 	%f136, %f135, %f130, 0f3F800000;
	cvt.rzi.s32.f32 	%r29, %f128;
	setp.gt.f32 	%p25, %f128, 0f00000000;
	selp.b32 	%r30, 0, -2097152000, %p25;
	add.s32 	%r31, %r30, 2130706432;
	mov.b32 	%f137, %r31;
	mul.f32 	%f138, %f136, %f137;
	shl.b32 	%r32, %r29, 23;
	sub.s32 	%r33, %r32, %r30;
	mov.b32 	%f139, %r33;
	mul.f32 	%f140, %f138, %f139;
	abs.f32 	%f141, %f124;
	setp.gt.f32 	%p26, %f141, 0f43180000;
	setp.lt.f32 	%p27, %f124, 0f00000000;
	selp.f32 	%f142, 0f00000000, 0f7F800000, %p27;
	selp.f32 	%f13, %f142, %f140, %p26;
	setp.eq.f32 	%p28, %f20, 0f3F800000;
	or.pred  	%p29, %p23, %p28;
	mov.f32 	%f154, 0f3F800000;
	@%p29 bra 	$L__BB1_17;
	setp.num.f32 	%p30, %f12, %f12;
	abs.f32 	%f143, %f19;
	setp.num.f32 	%p31, %f143, %f143;
	and.pred  	%p32, %p30, %p31;
	@%p32 bra 	$L__BB1_12;
	add.rn.f32 	%f154, %f20, %f19;
	bra.uni 	$L__BB1_17;
$L__BB1_12:
	setp.neu.f32 	%p33, %f20, 0f00000000;
	setp.neu.f32 	%p34, %f12, 0f7F800000;
	and.pred  	%p35, %p33, %p34;
	@%p35 bra 	$L__BB1_14;
	setp.neu.f32 	%p42, %f11, 0f3F800000;
	add.f32 	%f148, %f20, %f20;
	mov.b32 	%r34, %f148;
	setp.lt.f32 	%p43, %f19, 0f00000000;
	xor.b32  	%r35, %r34, 2139095040;
	selp.b32 	%r36, %r35, %r34, %p43;
	and.b32  	%r37, %r36, 2147483647;
	selp.b32 	%r38, %r37, %r36, %p42;
	mov.b32 	%f154, %r38;
	bra.uni 	$L__BB1_17;
$L__BB1_14:
	setp.eq.f32 	%p36, %f20, 0fBF800000;
	setp.eq.f32 	%p37, %f143, 0f7F800000;
	and.pred  	%p38, %p36, %p37;
	@%p38 bra 	$L__BB1_17;
	setp.geu.f32 	%p39, %f20, 0f00000000;
	mov.f32 	%f154, %f13;
	@%p39 bra 	$L__BB1_17;
	setp.neu.f32 	%p40, %f11, 0f3F800000;
	neg.f32 	%f145, %f13;
	selp.f32 	%f146, %f13, %f145, %p40;
	cvt.rmi.f32.f32 	%f147, %f19;
	setp.neu.f32 	%p41, %f19, %f147;
	selp.f32 	%f154, 0f7FFFFFFF, %f146, %p41;
$L__BB1_17:
	mul.f32 	%f149, %f153, %f154;
	mul.lo.s32 	%r39, %r4, %r3;
	shl.b32 	%r40, %r39, 1;
	cvt.s64.s32 	%rd3, %r40;
	rem.s32 	%r41, %r2, %r1;
	cvt.s64.s32 	%rd4, %r41;
	add.s64 	%rd5, %rd4, %rd3;
	cvta.to.global.u64 	%rd6, %rd1;
	shl.b64 	%rd7, %rd5, 3;
	add.s64 	%rd8, %rd6, %rd7;
	ld.global.f32 	%f150, [%rd8+8];
	mul.f32 	%f151, %f150, %f149;
	cvta.to.global.u64 	%rd9, %rd2;
	mul.wide.s32 	%rd10, %r2, 4;
	add.s64 	%rd11, %rd9, %rd10;
	st.global.f32 	[%rd11], %f151;
$L__BB1_18:
	ret;

}


// ===== COMPILED SASS (sm_100) =====

	.target	sm_100

	.elftype	@"ET_EXEC"


//--------------------- .note.nv.tkinfo           --------------------------
	.section	.note.nv.tkinfo,"",@"SHT_NOTE"
	.sectionflags	@"SHF_NOTE_NV_TKINFO"
	.tkinfo
        /*0018*/ 	.word	0x00000002
        /*0030*/ 	.string	""
        /*0030*/ 	.string	"ptxas"
        /*0030*/ 	.string	"Cuda compilation tools, release 13.0, V13.0.88"
        /*0030*/ 	.string	"Build cuda_13.0.r13.0/compiler.36424714_0"
        /*0030*/ 	.string	"-arch sm_100 -m 64 "



//--------------------- .note.nv.cuinfo           --------------------------
	.section	.note.nv.cuinfo,"",@"SHT_NOTE"
	.sectionflags	@"SHF_NOTE_NV_CUINFO"
        /*0018*/ 	.short	0x0002
        /*001a*/ 	.short	0x0064
        /*001c*/ 	.short	0x0082
	.zero		2


//--------------------- .nv.info                  --------------------------
	.section	.nv.info,"",@"SHT_CUDA_INFO"
	.align	4


	//----- nvinfo : EIATTR_REGCOUNT
	.align		4
        /*0000*/ 	.byte	0x04, 0x2f
        /*0002*/ 	.short	(.L_10 - .L_9)
	.align		4
.L_9:
        /*0004*/ 	.word	index@(_Z21fill_random_with_eigsP6float2PKS_iim)
        /*0008*/ 	.word	0x0000001f


	//----- nvinfo : EIATTR_FRAME_SIZE
	.align		4
.L_10:
        /*000c*/ 	.byte	0x04, 0x11
        /*000e*/ 	.short	(.L_12 - .L_11)
	.align		4
.L_11:
        /*0010*/ 	.word	index@($__internal_0_$__cuda_sm20_sqrt_rn_f32_slowpath)
        /*0014*/ 	.word	0x00000030


	//----- nvinfo : EIATTR_FRAME_SIZE
	.align		4
.L_12:
        /*0018*/ 	.byte	0x04, 0x11
        /*001a*/ 	.short	(.L_14 - .L_13)
	.align		4
.L_13:
        /*001c*/ 	.word	index@(_Z21fill_random_with_eigsP6float2PKS_iim)
        /*0020*/ 	.word	0x00000030


	//----- nvinfo : EIATTR_REGCOUNT
	.align		4
.L_14:
        /*0024*/ 	.byte	0x04, 0x2f
        /*0026*/ 	.short	(.L_16 - .L_15)
	.align		4
.L_15:
        /*0028*/ 	.word	index@(_Z24scale_and_copy_to_outputPK6float2Pfiiiff)
        /*002c*/ 	.word	0x00000016


	//----- nvinfo : EIATTR_FRAME_SIZE
	.align		4
.L_16:
        /*0030*/ 	.byte	0x04, 0x11
        /*0032*/ 	.short	(.L_18 - .L_17)
	.align		4
.L_17:
        /*0034*/ 	.word	index@(_Z24scale_and_copy_to_outputPK6float2Pfiiiff)
        /*0038*/ 	.word	0x00000000


	//----- nvinfo : EIATTR_MIN_STACK_SIZE
	.align		4
.L_18:
        /*003c*/ 	.byte	0x04, 0x12
        /*003e*/ 	.short	(.L_20 - .L_19)
	.align		4
.L_19:
        /*0040*/ 	.word	index@(_Z24scale_and_copy_to_outputPK6float2Pfiiiff)
        /*0044*/ 	.word	0x00000000


	//----- nvinfo : EIATTR_MIN_STACK_SIZE
	.align		4
.L_20:
        /*0048*/ 	.byte	0x04, 0x12
        /*004a*/ 	.short	(.L_22 - .L_21)
	.align		4
.L_21:
        /*004c*/ 	.word	index@(_Z21fill_random_with_eigsP6float2PKS_iim)
        /*0050*/ 	.word	0x00000030
.L_22:


//--------------------- .nv.compat                --------------------------
	.section	.nv.compat,"",@"SHT_CUDA_COMPAT_INFO"
	.align	4
        /*0000*/ 	.byte	0x02, 0x09, 0x00, 0x00, 0x02, 0x02, 0x01, 0x00, 0x02, 0x05, 0x05, 0x00, 0x03, 0x07, 0x01, 0x01
        /*0010*/ 	.byte	0x02, 0x03, 0x00, 0x00, 0x02, 0x06, 0x01, 0x00, 0x04, 0x0b, 0x08, 0x00, 0x01, 0x00, 0x00, 0x00
        /*0020*/ 	.byte	0x00, 0x00, 0x00, 0x00


//--------------------- .nv.info._Z24scale_and_copy_to_outputPK6float2Pfiiiff --------------------------
	.section	.nv.info._Z24scale_and_copy_to_outputPK6float2Pfiiiff,"",@"SHT_CUDA_INFO"
	.sectionflags	@""
	.align	4


	//----- nvinfo : EIATTR_CUDA_API_VERSION
	.align		4
        /*0000*/ 	.byte	0x04, 0x37
        /*0002*/ 	.short	(.L_24 - .L_23)
.L_23:
        /*0004*/ 	.word	0x00000082


	//----- nvinfo : EIATTR_KPARAM_INFO
	.align		4
.L_24:
        /*0008*/ 	.byte	0x04, 0x17
        /*000a*/ 	.short	(.L_26 - .L_25)
.L_25:
        /*000c*/ 	.word	0x00000000
        /*0010*/ 	.short	0x0006
        /*0012*/ 	.short	0x0020
        /*0014*/ 	.byte	0x00, 0xf0, 0x11, 0x00


	//----- nvinfo : EIATTR_KPARAM_INFO
	.align		4
.L_26:
        /*0018*/ 	.byte	0x04, 0x17
        /*001a*/ 	.short	(.L_28 - .L_27)
.L_27:
        /*001c*/ 	.word	0x00000000
        /*0020*/ 	.short	0x0005
        /*0022*/ 	.short	0x001c
        /*0024*/ 	.byte	0x00, 0xf0, 0x11, 0x00


	//----- nvinfo : EIATTR_KPARAM_INFO
	.align		4
.L_28:
        /*0028*/ 	.byte	0x04, 0x17
        /*002a*/ 	.short	(.L_30 - .L_29)
.L_29:
        /*002c*/ 	.word	0x00000000
        /*0030*/ 	.short	0x0004
        /*0032*/ 	.short	0x0018
        /*0034*/ 	.byte	0x00, 0xf0, 0x11, 0x00


	//----- nvinfo : EIATTR_KPARAM_INFO
	.align		4
.L_30:
        /*0038*/ 	.byte	0x04, 0x17
        /*003a*/ 	.short	(.L_32 - .L_31)
.L_31:
        /*003c*/ 	.word	0x00000000
        /*0040*/ 	.short	0x0003
        /*0042*/ 	.short	0x0014
        /*0044*/ 	.byte	0x00, 0xf0, 0x11, 0x00


	//----- nvinfo : EIATTR_KPARAM_INFO
	.align		4
.L_32:
        /*0048*/ 	.byte	0x04, 0x17
        /*004a*/ 	.short	(.L_34 - .L_33)
.L_33:
        /*004c*/ 	.word	0x00000000
        /*0050*/ 	.short	0x0002
        /*0052*/ 	.short	0x0010
        /*0054*/ 	.byte	0x00, 0xf0, 0x11, 0x00


	//----- nvinfo : EIATTR_KPARAM_INFO
	.align		4
.L_34:
        /*0058*/ 	.byte	0x04, 0x17
        /*005a*/ 	.short	(.L_36 - .L_35)
.L_35:
        /*005c*/ 	.word	0x00000000
        /*0060*/ 	.short	0x0001
        /*0062*/ 	.short	0x0008
        /*0064*/ 	.byte	0x00, 0xf5, 0x21, 0x00


	//----- nvinfo : EIATTR_KPARAM_INFO
	.align		4
.L_36:
        /*0068*/ 	.byte	0x04, 0x17
        /*006a*/ 	.short	(.L_38 - .L_37)
.L_37:
        /*006c*/ 	.word	0x00000000
        /*0070*/ 	.short	0x0000
        /*0072*/ 	.short	0x0000
        /*0074*/ 	.byte	0x00, 0xf5, 0x21, 0x00


	//----- nvinfo : EIATTR_SPARSE_MMA_MASK
	.align		4
.L_38:
        /*0078*/ 	.byte	0x03, 0x50
        /*007a*/ 	.short	0x0000


	//----- nvinfo : EIATTR_MAXREG_COUNT
	.align		4
        /*007c*/ 	.byte	0x03, 0x1b
        /*007e*/ 	.short	0x00ff


	//----- nvinfo : EIATTR_MERCURY_ISA_VERSION
	.align		4
        /*0080*/ 	.byte	0x03, 0x5f
        /*0082*/ 	.short	0x0101


	//----- nvinfo : EIATTR_VRC_CTA_INIT_COUNT
	.align		4
        /*0084*/ 	.byte	0x02, 0x4a
	.zero		1
	.zero		1


	//----- nvinfo : EIATTR_EXIT_INSTR_OFFSETS
	.align		4
        /*0088*/ 	.byte	0x04, 0x1c
        /*008a*/ 	.short	(.L_40 - .L_39)


	//   ....[0]....
.L_39:
        /*008c*/ 	.word	0x000000a0


	//   ....[1]....
        /*0090*/ 	.word	0x00000ef0


	//----- nvinfo : EIATTR_CBANK_PARAM_SIZE
	.align		4
.L_40:
        /*0094*/ 	.byte	0x03, 0x19
        /*0096*/ 	.short	0x0024


	//----- nvinfo : EIATTR_PARAM_CBANK
	.align		4
        /*0098*/ 	.byte	0x04, 0x0a
        /*009a*/ 	.short	(.L_42 - .L_41)
	.align		4
.L_41:
        /*009c*/ 	.word	index@(.nv.constant0._Z24scale_and_copy_to_outputPK6float2Pfiiiff)
        /*00a0*/ 	.short	0x0380
        /*00a2*/ 	.short	0x0024


	//----- nvinfo : EIATTR_SW_WAR
	.align		4
.L_42:
        /*00a4*/ 	.byte	0x04, 0x36
        /*00a6*/ 	.short	(.L_44 - .L_43)
.L_43:
        /*00a8*/ 	.word	0x00000008
.L_44:


//--------------------- .nv.info._Z21fill_random_with_eigsP6float2PKS_iim --------------------------
	.section	.nv.info._Z21fill_random_with_eigsP6float2PKS_iim,"",@"SHT_CUDA_INFO"
	.sectionflags	@""
	.align	4


	//----- nvinfo : EIATTR_CUDA_API_VERSION
	.align		4
        /*0000*/ 	.byte	0x04, 0x37
        /*0002*/ 	.short	(.L_46 - .L_45)
.L_45:
        /*0004*/ 	.word	0x00000082


	//----- nvinfo : EIATTR_KPARAM_INFO
	.align		4
.L_46:
        /*0008*/ 	.byte	0x04, 0x17
        /*000a*/ 	.short	(.L_48 - .L_47)
.L_47:
        /*000c*/ 	.word	0x00000000
        /*0010*/ 	.short	0x0004
        /*0012*/ 	.short	0x0018
        /*0014*/ 	.byte	0x00, 0xf0, 0x21, 0x00


	//----- nvinfo : EIATTR_KPARAM_INFO
	.align		4
.L_48:
        /*0018*/ 	.byte	0x04, 0x17
        /*001a*/ 	.short	(.L_50 - .L_49)
.L_49:
        /*001c*/ 	.word	0x00000000
        /*0020*/ 	.short	0x0003
        /*0022*/ 	.short	0x0014
        /*0024*/ 	.byte	0x00, 0xf0, 0x11, 0x00


	//----- nvinfo : EIATTR_KPARAM_INFO
	.align		4
.L_50:
        /*0028*/ 	.byte	0x04, 0x17
        /*002a*/ 	.short	(.L_52 - .L_51)
.L_51:
        /*002c*/ 	.word	0x00000000
        /*0030*/ 	.short	0x0002
        /*0032*/ 	.short	0x0010
        /*0034*/ 	.byte	0x00, 0xf0, 0x11, 0x00


	//----- nvinfo : EIATTR_KPARAM_INFO
	.align		4
.L_52:
        /*0038*/ 	.byte	0x04, 0x17
        /*003a*/ 	.short	(.L_54 - .L_53)
.L_53:
        /*003c*/ 	.word	0x00000000
        /*0040*/ 	.short	0x0001
        /*0042*/ 	.short	0x0008
        /*0044*/ 	.byte	0x00, 0xf5, 0x21, 0x00


	//----- nvinfo : EIATTR_KPARAM_INFO
	.align		4
.L_54:
        /*0048*/ 	.byte	0x04, 0x17
        /*004a*/ 	.short	(.L_56 - .L_55)
.L_55:
        /*004c*/ 	.word	0x00000000
        /*0050*/ 	.short	0x0000
        /*0052*/ 	.short	0x0000
        /*0054*/ 	.byte	0x00, 0xf5, 0x21, 0x00


	//----- nvinfo : EIATTR_SPARSE_MMA_MASK
	.align		4
.L_56:
        /*0058*/ 	.byte	0x03, 0x50
        /*005a*/ 	.short	0x0000


	//----- nvinfo : EIATTR_MAXREG_COUNT
	.align		4
        /*005c*/ 	.byte	0x03, 0x1b
        /*005e*/ 	.short	0x00ff


	//----- nvinfo : EIATTR_MERCURY_ISA_VERSION
	.align		4
        /*0060*/ 	.byte	0x03, 0x5f
        /*0062*/ 	.short	0x0101


	//----- nvinfo : EIATTR_VRC_CTA_INIT_COUNT
	.align		4
        /*0064*/ 	.byte	0x02, 0x4a
	.zero		1
	.zero		1


	//----- nvinfo : EIATTR_EXIT_INSTR_OFFSETS
	.align		4
        /*0068*/ 	.byte	0x04, 0x1c
        /*006a*/ 	.short	(.L_58 - .L_57)


	//   ....[0]....
.L_57:
        /*006c*/ 	.word	0x00000090


	//   ....[1]....
        /*0070*/ 	.word	0x00002d90


	//----- nvinfo : EIATTR_CRS_STACK_SIZE
	.align		4
.L_58:
        /*0074*/ 	.byte	0x04, 0x1e
        /*0076*/ 	.short	(.L_60 - .L_59)
.L_59:
        /*0078*/ 	.word	0x00000000


	//----- nvinfo : EIATTR_CBANK_PARAM_SIZE
	.align		4
.L_60:
        /*007c*/ 	.byte	0x03, 0x19
        /*007e*/ 	.short	0x0020


	//----- nvinfo : EIATTR_PARAM_CBANK
	.align		4
        /*0080*/ 	.byte	0x04, 0x0a
        /*0082*/ 	.short	(.L_62 - .L_61)
	.align		4
.L_61:
        /*0084*/ 	.word	index@(.nv.constant0._Z21fill_random_with_eigsP6float2PKS_iim)
        /*0088*/ 	.short	0x0380
        /*008a*/ 	.short	0x0020


	//----- nvinfo : EIATTR_SW_WAR
	.align		4
.L_62:
        /*008c*/ 	.byte	0x04, 0x36
        /*008e*/ 	.short	(.L_64 - .L_63)
.L_63:
        /*0090*/ 	.word	0x00000008
.L_64:


//--------------------- .nv.callgraph             --------------------------
	.section	.nv.callgraph,"",@"SHT_CUDA_CALLGRAPH"
	.align	4
	.sectionentsize	8
	.align		4
        /*0000*/ 	.word	0x00000000
	.align		4
        /*0004*/ 	.word	0xffffffff
	.align		4
        /*0008*/ 	.word	0x00000000
	.align		4
        /*000c*/ 	.word	0xfffffffe
	.align		4
        /*0010*/ 	.word	0x00000000
	.align		4
        /*0014*/ 	.word	0xfffffffd
	.align		4
        /*0018*/ 	.word	0x00000000
	.align		4
        /*001c*/ 	.word	0xfffffffc


//--------------------- .nv.constant4             --------------------------
	.section	.nv.constant4,"a",@progbits
	.align	8
	.align		8
.nv.constant4:
        /*0000*/ 	.dword	precalc_xorwow_matrix
	.align		8
        /*0008*/ 	.dword	precalc_xorwow_offset_matrix
	.align		8
        /*0010*/ 	.dword	mrg32k3aM1
	.align		8
        /*0018*/ 	.dword	mrg32k3aM2
	.align		8
        /*0020*/ 	.dword	mrg32k3aM1SubSeq
	.align		8
        /*0028*/ 	.dword	mrg32k3aM2SubSeq
	.align		8
        /*0030*/ 	.dword	mrg32k3aM1Seq
	.align		8
        /*0038*/ 	.dword	mrg32k3aM2Seq


//--------------------- .nv.constant3             --------------------------
	.section	.nv.constant3,"a",@progbits
	.align	8
.nv.constant3:
	.type		__cr_lgamma_table,@object
	.size		__cr_lgamma_table,(.L_8 - __cr_lgamma_table)
__cr_lgamma_table:
        /*0000*/ 	.byte	0x00, 0x00, 0x00, 0x00, 0x00, 0x00, 0x00, 0x00, 0x00, 0x00, 0x00, 0x00, 0x00, 0x00, 0x00, 0x00
        /*0010*/ 	.byte	0xef, 0x39, 0xfa, 0xfe, 0x42, 0x2e, 0xe6, 0x3f, 0x02, 0x20, 0x2a, 0xfa, 0x0b, 0xab, 0xfc, 0x3f
        /*0020*/ 	.byte	0xf9, 0x2c, 0x92, 0x7c, 0xa7, 0x6c, 0x09, 0x40, 0xc9, 0x79, 0x44, 0x3c, 0x64, 0x26, 0x13, 0x40
        /*0030*/ 	.byte	0xca, 0x01, 0xcf, 0x3a, 0x27, 0x51, 0x1a, 0x40, 0x30, 0xcc, 0x2d, 0xf3, 0xe1, 0x0c, 0x21, 0x40
        /*0040*/ 	.byte	0x0d, 0xb7, 0xfc, 0x82, 0x8e, 0x35, 0x25, 0x40
.L_8:


//--------------------- .text._Z24scale_and_copy_to_outputPK6float2Pfiiiff --------------------------
	.section	.text._Z24scale_and_copy_to_outputPK6float2Pfiiiff,"ax",@progbits
	.align	128
        .global         _Z24scale_and_copy_to_outputPK6float2Pfiiiff
        .type           _Z24scale_and_copy_to_outputPK6float2Pfiiiff,@function
        .size           _Z24scale_and_copy_to_outputPK6float2Pfiiiff,(.L_x_22 - _Z24scale_and_copy_to_outputPK6float2Pfiiiff)
        .other          _Z24scale_and_copy_to_outputPK6float2Pfiiiff,@"STO_CUDA_ENTRY STV_DEFAULT"
_Z24scale_and_copy_to_outputPK6float2Pfiiiff:
.text._Z24scale_and_copy_to_outputPK6float2Pfiiiff:
[----:B------:R-:W-:Y:S01]  /*0000*/  LDC R1, c[0x0][0x37c] ;  /* 0x0000df00ff017b82 */ /* 0x000fe20000000800 */
[----:B------:R-:W0:Y:S07]  /*0010*/  S2R R7, SR_TID.X ;  /* 0x0000000000077919 */ /* 0x000e2e0000002100 */
[----:B------:R-:W1:Y:S01]  /*0020*/  LDC.64 R2, c[0x0][0x390] ;  /* 0x0000e400ff027b82 */ /* 0x000e620000000a00 */
[----:B------:R-:W1:Y:S07]  /*0030*/  LDCU UR5, c[0x0][0x398] ;  /* 0x00007300ff0577ac */ /* 0x000e6e0008000800 */
[----:B------:R-:W0:Y:S08]  /*0040*/  S2UR UR4, SR_CTAID.X ;  /* 0x00000000000479c3 */ /* 0x000e300000002500 */
[----:B------:R-:W0:Y:S01]  /*0050*/  LDC R0, c[0x0][0x360] ;  /* 0x0000d800ff007b82 */ /* 0x000e220000000800 */
[----:B-1----:R-:W-:-:S05]  /*0060*/  IADD3 R5, PT, PT, R2, -UR5, RZ ;  /* 0x8000000502057c10 */ /* 0x002fca000fffe0ff */
[----:B------:R-:W-:Y:S02]  /*0070*/  IMAD R3, R5, R3, RZ ;  /* 0x0000000305037224 */ /* 0x000fe400078e02ff */
[----:B0-----:R-:W-:-:S05]  /*0080*/  IMAD R0, R0, UR4, R7 ;  /* 0x0000000400007c24 */ /* 0x001fca000f8e0207 */
[----:B------:R-:W-:-:S13]  /*0090*/  ISETP.GE.AND P0, PT, R0, R3, PT ;  /* 0x000000030000720c */ /* 0x000fda0003f06270 */
[----:B------:R-:W-:Y:S05]  /*00a0*/  @P0 EXIT ;  /* 0x000000000000094d */ /* 0x000fea0003800000 */
[----:B------:R-:W-:Y:S02]  /*00b0*/  I2FP.F32.S32 R4, R2 ;  /* 0x0000000200047245 */ /* 0x000fe40000201400 */
[----:B------:R-:W-:Y:S02]  /*00c0*/  IABS R16, R5 ;  /* 0x0000000500107213 */ /* 0x000fe40000000000 */
[C---:B------:R-:W-:Y:S01]  /*00d0*/  FSETP.GEU.AND P0, PT, |R4|.reuse, 1.175494350822287508e-38, PT ;  /* 0x008000000400780b */ /* 0x040fe20003f0e200 */
[----:B------:R-:W-:Y:S01]  /*00e0*/  FMUL R3, |R4|, 16777216 ;  /* 0x4b80000004037820 */ /* 0x000fe20000400200 */
[----:B------:R-:W-:-:S04]  /*00f0*/  IADD3 R16, PT, PT, RZ, -R16, RZ ;  /* 0x80000010ff107210 */ /* 0x000fc80007ffe0ff */
[----:B------:R-:W-:-:S04]  /*0100*/  FSEL R3, R3, |R4|, !P0 ;  /* 0x4000000403037208 */ /* 0x000fc80004000000 */
[----:B------:R-:W-:-:S04]  /*0110*/  IADD3 R6, PT, PT, R3, -0x3f3504f3, RZ ;  /* 0xc0cafb0d03067810 */ /* 0x000fc80007ffe0ff */
[----:B------:R-:W-:-:S04]  /*0120*/  LOP3.LUT R10, R6, 0xff800000, RZ, 0xc0, !PT ;  /* 0xff800000060a7812 */ /* 0x000fc800078ec0ff */
[----:B------:R-:W-:Y:S02]  /*0130*/  IADD3 R6, PT, PT, R3, -R10, RZ ;  /* 0x8000000a03067210 */ /* 0x000fe40007ffe0ff */
[----:B------:R-:W-:-:S03]  /*0140*/  IABS R3, R5 ;  /* 0x0000000500037213 */ /* 0x000fc60000000000 */
[C---:B------:R-:W-:Y:S01]  /*0150*/  FADD R11, R6.reuse, 1 ;  /* 0x3f800000060b7421 */ /* 0x040fe20000000000 */
[----:B------:R-:W0:Y:S01]  /*0160*/  I2F.RP R7, R3 ;  /* 0x0000000300077306 */ /* 0x000e220000209400 */
[----:B------:R-:W-:Y:S01]  /*0170*/  FADD R13, R6, -1 ;  /* 0xbf800000060d7421 */ /* 0x000fe20000000000 */
[----:B------:R-:W-:-:S03]  /*0180*/  FSEL R6, RZ, -24, P0 ;  /* 0xc1c00000ff067808 */ /* 0x000fc60000000000 */
[----:B------:R-:W-:-:S03]  /*0190*/  FADD R9, R13, R13 ;  /* 0x0000000d0d097221 */ /* 0x000fc60000000000 */
[----:B------:R-:W1:Y:S08]  /*01a0*/  MUFU.RCP R12, R11 ;  /* 0x0000000b000c7308 */ /* 0x000e700000001000 */
[----:B0-----:R-:W0:Y:S01]  /*01b0*/  MUFU.RCP R7, R7 ;  /* 0x0000000700077308 */ /* 0x001e220000001000 */
[----:B-1----:R-:W-:Y:S01]  /*01c0*/  FMUL R8, R12, R9 ;  /* 0x000000090c087220 */ /* 0x002fe20000400000 */
[----:B------:R-:W-:-:S03]  /*01d0*/  I2FP.F32.S32 R9, R10 ;  /* 0x0000000a00097245 */ /* 0x000fc60000201400 */
[----:B------:R-:W-:Y:S01]  /*01e0*/  FADD R10, R13, -R8 ;  /* 0x800000080d0a7221 */ /* 0x000fe20000000000 */
[-C--:B------:R-:W-:Y:S01]  /*01f0*/  FMUL R15, R8, R8.reuse ;  /* 0x00000008080f7220 */ /* 0x080fe20000400000 */
[----:B------:R-:W-:Y:S01]  /*0200*/  FFMA R11, R9, 1.1920928955078125e-07, R6 ;  /* 0x34000000090b7823 */ /* 0x000fe20000000006 */
[----:B------:R-:W-:Y:S02]  /*0210*/  HFMA2 R6, -RZ, RZ, 0.771484375, 0.21533203125 ;  /* 0x3a2c32e4ff067431 */ /* 0x000fe400000001ff */
[----:B------:R-:W-:Y:S01]  /*0220*/  FADD R10, R10, R10 ;  /* 0x0000000a0a0a7221 */ /* 0x000fe20000000000 */
[----:B0-----:R-:W-:Y:S02]  /*0230*/  IADD3 R9, PT, PT, R7, 0xffffffe, RZ ;  /* 0x0ffffffe07097810 */ /* 0x001fe40007ffe0ff */
[----:B------:R-:W0:Y:S01]  /*0240*/  LDC R7, c[0x0][0x39c] ;  /* 0x0000e700ff077b82 */ /* 0x000e220000000800 */
[----:B------:R-:W-:Y:S01]  /*0250*/  FFMA R13, R13, -R8, R10 ;  /* 0x800000080d0d7223 */ /* 0x000fe2000000000a */
[----:B------:R-:W-:-:S02]  /*0260*/  FFMA R10, R8, 1.4426950216293334961, R11 ;  /* 0x3fb8aa3b080a7823 */ /* 0x000fc4000000000b */
[----:B------:R-:W1:Y:S01]  /*0270*/  F2I.FTZ.U32.TRUNC.NTZ R9, R9 ;  /* 0x0000000900097305 */ /* 0x000e62000021f000 */
[----:B------:R-:W-:Y:S01]  /*0280*/  FMUL R13, R12, R13 ;  /* 0x0000000d0c0d7220 */ /* 0x000fe20000400000 */
[----:B------:R-:W-:Y:S01]  /*0290*/  FFMA R14, R15, R6, 0.0032181653659790754318 ;  /* 0x3b52e7db0f0e7423 */ /* 0x000fe20000000006 */
[----:B------:R-:W-:-:S03]  /*02a0*/  FADD R11, R11, -R10 ;  /* 0x8000000a0b0b7221 */ /* 0x000fc60000000000 */
[----:B------:R-:W-:Y:S01]  /*02b0*/  FFMA R14, R15, R14, 0.018033718690276145935 ;  /* 0x3c93bb730f0e7423 */ /* 0x000fe2000000000e */
[----:B------:R-:W-:-:S03]  /*02c0*/  FFMA R12, R8, 1.4426950216293334961, R11 ;  /* 0x3fb8aa3b080c7823 */ /* 0x000fc6000000000b */
[----:B------:R-:W-:Y:S01]  /*02d0*/  FFMA R14, R15, R14, 0.12022458761930465698 ;  /* 0x3df6384f0f0e7423 */ /* 0x000fe2000000000e */
[----:B------:R-:W-:-:S03]  /*02e0*/  FFMA R11, R13, 1.4426950216293334961, R12 ;  /* 0x3fb8aa3b0d0b7823 */ /* 0x000fc6000000000c */
[----:B------:R-:W-:Y:S01]  /*02f0*/  FMUL R15, R15, R14 ;  /* 0x0000000e0f0f7220 */ /* 0x000fe20000400000 */
[----:B------:R-:W-:Y:S01]  /*0300*/  FFMA R12, R8, 1.9251366722983220825e-08, R11 ;  /* 0x32a55e34080c7823 */ /* 0x000fe2000000000b */
[----:B------:R-:W-:Y:S02]  /*0310*/  IABS R14, R0 ;  /* 0x00000000000e7213 */ /* 0x000fe40000000000 */
[----:B------:R-:W-:-:S04]  /*0320*/  FMUL R11, R15, 3 ;  /* 0x404000000f0b7820 */ /* 0x000fc80000400000 */
[----:B------:R-:W-:Y:S01]  /*0330*/  FFMA R11, R13, R11, R12 ;  /* 0x0000000b0d0b7223 */ /* 0x000fe2000000000c */
[----:B-1----:R-:W-:-:S03]  /*0340*/  IADD3 R12, PT, PT, RZ, -R9, RZ ;  /* 0x80000009ff0c7210 */ /* 0x002fc60007ffe0ff */
[----:B------:R-:W-:Y:S01]  /*0350*/  FFMA R15, R8, R15, R11 ;  /* 0x0000000f080f7223 */ /* 0x000fe2000000000b */
[----:B------:R-:W-:-:S03]  /*0360*/  MOV R8, R12 ;  /* 0x0000000c00087202 */ /* 0x000fc60000000f00 */
[----:B------:R-:W-:Y:S02]  /*0370*/  FADD R13, R10, R15 ;  /* 0x0000000f0a0d7221 */ /* 0x000fe40000000000 */
[----:B------:R-:W-:Y:S02]  /*0380*/  IMAD R11, R8, R3, RZ ;  /* 0x00000003080b7224 */ /* 0x000fe400078e02ff */
[----:B------:R-:W-:Y:S02]  /*0390*/  HFMA2 R8, -RZ, RZ, 0, 0 ;  /* 0x00000000ff087431 */ /* 0x000fe400000001ff */
[----:B0-----:R-:W-:-:S05]  /*03a0*/  FMUL R12, R13, -R7 ;  /* 0x800000070d0c7220 */ /* 0x001fca0000400000 */
[----:B------:R-:W-:Y:S01]  /*03b0*/  FSETP.GT.AND P4, PT, |R12|, 152, PT ;  /* 0x431800000c00780b */ /* 0x000fe20003f84200 */
[----:B------:R-:W-:Y:S02]  /*03c0*/  IMAD.HI.U32 R8, R9, R11, R8 ;  /* 0x0000000b09087227 */ /* 0x000fe400078e0008 */
[----:B------:R-:W0:Y:S02]  /*03d0*/  FRND R11, R12 ;  /* 0x0000000c000b7307 */ /* 0x000e240000201000 */
[----:B------:R-:W-:Y:S02]  /*03e0*/  IMAD.MOV.U32 R9, RZ, RZ, R14 ;  /* 0x000000ffff097224 */ /* 0x000fe400078e000e */
[----:B------:R-:W-:Y:S01]  /*03f0*/  FADD R14, -R10, R13 ;  /* 0x0000000d0a0e7221 */ /* 0x000fe20000000100 */
[----:B------:R-:W-:Y:S01]  /*0400*/  FFMA R13, R13, -R7, -R12 ;  /* 0x800000070d0d7223 */ /* 0x000fe2000000080c */
[----:B------:R-:W-:-:S04]  /*0410*/  IMAD.HI.U32 R10, R8, R9, RZ ;  /* 0x00000009080a7227 */ /* 0x000fc800078e00ff */
[----:B------:R-:W-:Y:S02]  /*0420*/  FADD R14, R15, -R14 ;  /* 0x8000000e0f0e7221 */ /* 0x000fe40000000000 */
[----:B------:R-:W1:Y:S01]  /*0430*/  F2I.NTZ R15, R12 ;  /* 0x0000000c000f7305 */ /* 0x000e620000203100 */
[----:B------:R-:W-:Y:S02]  /*0440*/  IMAD R8, R10, R16, R9 ;  /* 0x000000100a087224 */ /* 0x000fe400078e0209 */
[----:B------:R-:W-:Y:S01]  /*0450*/  FFMA R13, R14, -R7, R13 ;  /* 0x800000070e0d7223 */ /* 0x000fe2000000000d */
[----:B------:R-:W-:Y:S02]  /*0460*/  MOV R9, 0x391fcb8e ;  /* 0x391fcb8e00097802 */ /* 0x000fe40000000f00 */
[----:B------:R-:W-:Y:S01]  /*0470*/  ISETP.GT.U32.AND P3, PT, R3, R8, PT ;  /* 0x000000080300720c */ /* 0x000fe20003f64070 */
[----:B0-----:R-:W-:Y:S01]  /*0480*/  FADD R14, R12, -R11 ;  /* 0x8000000b0c0e7221 */ /* 0x001fe20000000000 */
[----:B------:R-:W-:-:S02]  /*0490*/  FSETP.GT.AND P1, PT, R11, RZ, PT ;  /* 0x000000ff0b00720b */ /* 0x000fc40003f24000 */
[----:B------:R-:W-:Y:S01]  /*04a0*/  LOP3.LUT R11, R0, R5, RZ, 0x3c, !PT ;  /* 0x00000005000b7212 */ /* 0x000fe200078e3cff */
[----:B------:R-:W-:Y:S01]  /*04b0*/  FADD R14, R13, R14 ;  /* 0x0000000e0d0e7221 */ /* 0x000fe20000000000 */
[----:B------:R-:W-:Y:S02]  /*04c0*/  SEL R16, RZ, 0x83000000, P1 ;  /* 0x83000000ff107807 */ /* 0x000fe40000800000 */
[----:B------:R-:W-:Y:S01]  /*04d0*/  ISETP.GE.AND P2, PT, R11, RZ, PT ;  /* 0x000000ff0b00720c */ /* 0x000fe20003f46270 */
[----:B------:R-:W-:Y:S01]  /*04e0*/  FFMA R13, R14, R9, 0.0013391353422775864601 ;  /* 0x3aaf85ed0e0d7423 */ /* 0x000fe20000000009 */
[----:B------:R-:W-:Y:S02]  /*04f0*/  IADD3 R18, PT, PT, R16, 0x7f000000, RZ ;  /* 0x7f00000010127810 */ /* 0x000fe40007ffe0ff */
[----:B-1----:R-:W-:Y:S01]  /*0500*/  LEA R16, R15, -R16, 0x17 ;  /* 0x800000100f107211 */ /* 0x002fe200078eb8ff */
[----:B------:R-:W-:Y:S01]  /*0510*/  FFMA R13, R14, R13, 0.0096188392490148544312 ;  /* 0x3c1d98560e0d7423 */ /* 0x000fe2000000000d */
[----:B------:R-:W-:-:S02]  /*0520*/  @!P3 IADD3 R8, PT, PT, R8, -R3, RZ ;  /* 0x800000030808b210 */ /* 0x000fc40007ffe0ff */
[----:B------:R-:W-:Y:S01]  /*0530*/  @!P3 IADD3 R10, PT, PT, R10, 0x1, RZ ;  /* 0x000000010a0ab810 */ /* 0x000fe20007ffe0ff */
[----:B------:R-:W-:Y:S01]  /*0540*/  FFMA R13, R14, R13, 0.055503588169813156128 ;  /* 0x3d6357bb0e0d7423 */ /* 0x000fe2000000000d */
[----:B------:R-:W-:Y:S02]  /*0550*/  ISETP.GE.U32.AND P0, PT, R8, R3, PT ;  /* 0x000000030800720c */ /* 0x000fe40003f06070 */
[----:B------:R-:W-:Y:S01]  /*0560*/  FSETP.GEU.AND P3, PT, R12, RZ, PT ;  /* 0x000000ff0c00720b */ /* 0x000fe20003f6e000 */
[----:B------:R-:W-:Y:S01]  /*0570*/  FFMA R13, R14, R13, 0.24022644758224487305 ;  /* 0x3e75fdec0e0d7423 */ /* 0x000fe2000000000d */
[----:B------:R-:W-:-:S03]  /*0580*/  ISETP.NE.AND P1, PT, R5, RZ, PT ;  /* 0x000000ff0500720c */ /* 0x000fc60003f25270 */
[----:B------:R-:W-:-:S04]  /*0590*/  FFMA R13, R14, R13, 0.69314718246459960938 ;  /* 0x3f3172180e0d7423 */ /* 0x000fc8000000000d */
[----:B------:R-:W-:Y:S02]  /*05a0*/  FFMA R13, R14, R13, 1 ;  /* 0x3f8000000e0d7423 */ /* 0x000fe4000000000d */
[----:B------:R-:W-:Y:S01]  /*05b0*/  @P0 VIADD R10, R10, 0x1 ;  /* 0x000000010a0a0836 */ /* 0x000fe20000000000 */
[----:B------:R-:W-:Y:S01]  /*05c0*/  FSETP.NEU.AND P0, PT, R7, RZ, PT ;  /* 0x000000ff0700720b */ /* 0x000fe20003f0d000 */
[----:B------:R-:W-:-:S03]  /*05d0*/  FMUL R13, R13, R18 ;  /* 0x000000120d0d7220 */ /* 0x000fc60000400000 */
[----:B------:R-:W-:Y:S01]  /*05e0*/  ISETP.EQ.OR P0, PT, R2, 0x1, !P0 ;  /* 0x000000010200780c */ /* 0x000fe20004702670 */
[----:B------:R-:W-:Y:S01]  /*05f0*/  FMUL R13, R13, R16 ;  /* 0x000000100d0d7220 */ /* 0x000fe20000400000 */
[----:B------:R-:W-:Y:S02]  /*0600*/  MOV R11, R10 ;  /* 0x0000000a000b7202 */ /* 0x000fe40000000f00 */
[----:B------:R-:W-:Y:S01]  /*0610*/  LOP3.LUT R10, RZ, R5, RZ, 0x33, !PT ;  /* 0x00000005ff0a7212 */ /* 0x000fe200078e33ff */
[----:B------:R-:W-:Y:S01]  /*0620*/  HFMA2 R5, -RZ, RZ, 1.875, 0 ;  /* 0x3f800000ff057431 */ /* 0x000fe200000001ff */
[----:B------:R-:W-:Y:S02]  /*0630*/  @!P2 IADD3 R11, PT, PT, -R11, RZ, RZ ;  /* 0x000000ff0b0ba210 */ /* 0x000fe40007ffe1ff */
[----:B------:R-:W-:Y:S02]  /*0640*/  @P4 FSEL R13, RZ, +INF , !P3 ;  /* 0x7f800000ff0d4808 */ /* 0x000fe40005800000 */
[----:B------:R-:W-:-:S03]  /*0650*/  SEL R11, R10, R11, !P1 ;  /* 0x0000000b0a0b7207 */ /* 0x000fc60004800000 */
[----:B------:R-:W-:Y:S05]  /*0660*/  @P0 BRA `(.L_x_0) ;  /* 0x00000000006c0947 */ /* 0x000fea0003800000 */
[----:B------:R-:W-:-:S04]  /*0670*/  FSETP.NAN.AND P0, PT, |R7|, |R7|, PT ;  /* 0x400000070700720b */ /* 0x000fc80003f08200 */
[----:B------:R-:W-:-:S13]  /*0680*/  FSETP.NUM.AND P0, PT, |R4|, |R4|, !P0 ;  /* 0x400000040400720b */ /* 0x000fda0004707200 */
[----:B------:R-:W-:Y:S01]  /*0690*/  @!P0 FADD R5, R4, -R7 ;  /* 0x8000000704058221 */ /* 0x000fe20000000000 */
[----:B------:R-:W-:Y:S06]  /*06a0*/  @!P0 BRA `(.L_x_0) ;  /* 0x00000000005c8947 */ /* 0x000fec0003800000 */
[----:B------:R-:W-:Y:S01]  /*06b0*/  FMUL R12, R7, -0.5 ;  /* 0xbf000000070c7820 */ /* 0x000fe20000400000 */
[----:B------:R-:W-:Y:S02]  /*06c0*/  FSETP.NEU.AND P0, PT, |R4|, +INF , PT ;  /* 0x7f8000000400780b */ /* 0x000fe40003f0d200 */
[----:B------:R-:W-:-:S03]  /*06d0*/  ISETP.NE.AND P2, PT, R2, RZ, PT ;  /* 0x000000ff0200720c */ /* 0x000fc60003f45270 */
[----:B------:R-:W0:Y:S02]  /*06e0*/  FRND.TRUNC R12, R12 ;  /* 0x0000000c000c7307 */ /* 0x000e24000020d000 */
[----:B0-----:R-:W-:-:S04]  /*06f0*/  FADD R14, R12, R12 ;  /* 0x0000000c0c0e7221 */ /* 0x001fc80000000000 */
[----:B------:R-:W-:-:S04]  /*0700*/  FADD R14, -R14, -R7 ;  /* 0x800000070e0e7221 */ /* 0x000fc80000000100 */
[----:B------:R-:W-:Y:S05]  /*0710*/  @P0 BRA P2, `(.L_x_1) ;  /* 0x0000000000180947 */ /* 0x000fea0001000000 */
[----:B------:R-:W-:Y:S01]  /*0720*/  FSETP.GT.AND P2, PT, R7, RZ, PT ;  /* 0x000000ff0700720b */ /* 0x000fe20003f44000 */
[----:B------:R-:W-:Y:S01]  /*0730*/  FADD R5, R4, R4 ;  /* 0x0000000404057221 */ /* 0x000fe20000000000 */
[----:B------:R-:W-:-:S11]  /*0740*/  FSETP.NEU.AND P0, PT, |R14|, 1, PT ;  /* 0x3f8000000e00780b */ /* 0x000fd60003f0d200 */
[----:B------:R-:W-:-:S04]  /*0750*/  @P2 LOP3.LUT R5, R5, 0x7f800000, RZ, 0x3c, !PT ;  /* 0x7f80000005052812 */ /* 0x000fc800078e3cff */
[----:B------:R-:W-:Y:S01]  /*0760*/  @P0 LOP3.LUT R5, R5, 0x7fffffff, RZ, 0xc0, !PT ;  /* 0x7fffffff05050812 */ /* 0x000fe200078ec0ff */
[----:B------:R-:W-:Y:S06]  /*0770*/  BRA `(.L_x_0) ;  /* 0x0000000000287947 */ /* 0x000fec0003800000 */
.L_x_1:
[----:B------:R-:W-:Y:S02]  /*0780*/  FSETP.NEU.AND P0, PT, |R7|, +INF , PT ;  /* 0x7f8000000700780b */ /* 0x000fe40003f0d200 */
[----:B------:R-:W-:-:S13]  /*0790*/  ISETP.EQ.AND P2, PT, R2, -0x1, PT ;  /* 0xffffffff0200780c */ /* 0x000fda0003f42270 */
[----:B------:R-:W-:Y:S05]  /*07a0*/  @!P0 BRA P2, `(.L_x_0) ;  /* 0x00000000001c8947 */ /* 0x000fea0001000000 */
[----:B------:R-:W-:Y:S02]  /*07b0*/  ISETP.GT.AND P2, PT, R2, -0x1, PT ;  /* 0xffffffff0200780c */ /* 0x000fe40003f44270 */
[----:B------:R-:W-:-:S11]  /*07c0*/  MOV R5, R13 ;  /* 0x0000000d00057202 */ /* 0x000fd60000000f00 */
[----:B------:R-:W0:Y:S01]  /*07d0*/  @!P2 FRND.FLOOR R4, -R7 ;  /* 0x800000070004a307 */ /* 0x000e220000205000 */
[----:B------:R-:W-:Y:S02]  /*07e0*/  @!P2 FSETP.NEU.AND P3, PT, |R14|, 1, PT ;  /* 0x3f8000000e00a80b */ /* 0x000fe40003f6d200 */
[----:B0-----:R-:W-:Y:S02]  /*07f0*/  @!P2 FSETP.NEU.AND P0, PT, R4, -R7, PT ;  /* 0x800000070400a20b */ /* 0x001fe40003f0d000 */
[----:B------:R-:W-:-:S04]  /*0800*/  @!P2 FSEL R4, R13, -R13, P3 ;  /* 0x8000000d0d04a208 */ /* 0x000fc80001800000 */
[----:B------:R-:W-:-:S07]  /*0810*/  @!P2 FSEL R5, R4, +QNAN , !P0 ;  /* 0x7fffffff0405a808 */ /* 0x000fce0004000000 */
.L_x_0:
[----:B------:R-:W0:Y:S02]  /*0820*/  LDC R4, c[0x0][0x3a0] ;  /* 0x0000e800ff047b82 */ /* 0x000e240000000800 */
[C---:B0-----:R-:W-:Y:S01]  /*0830*/  FMUL R13, |R4|.reuse, 16777216 ;  /* 0x4b800000040d7820 */ /* 0x041fe20000400200 */
[----:B------:R-:W-:-:S04]  /*0840*/  FSETP.GEU.AND P0, PT, |R4|, 1.175494350822287508e-38, PT ;  /* 0x008000000400780b */ /* 0x000fc80003f0e200 */
[----:B------:R-:W-:-:S04]  /*0850*/  FSEL R13, R13, |R4|, !P0 ;  /* 0x400000040d0d7208 */ /* 0x000fc80004000000 */
[----:B------:R-:W-:-:S04]  /*0860*/  IADD3 R12, PT, PT, R13, -0x3f3504f3, RZ ;  /* 0xc0cafb0d0d0c7810 */ /* 0x000fc80007ffe0ff */
[----:B------:R-:W-:-:S04]  /*0870*/  LOP3.LUT R12, R12, 0xff800000, RZ, 0xc0, !PT ;  /* 0xff8000000c0c7812 */ /* 0x000fc800078ec0ff */
[-C--:B------:R-:W-:Y:S02]  /*0880*/  IADD3 R13, PT, PT, R13, -R12.reuse, RZ ;  /* 0x8000000c0d0d7210 */ /* 0x080fe40007ffe0ff */
[----:B------:R-:W-:-:S03]  /*0890*/  I2FP.F32.S32 R14, R12 ;  /* 0x0000000c000e7245 */ /* 0x000fc60000201400 */
[C---:B------:R-:W-:Y:S01]  /*08a0*/  FADD R16, R13.reuse, 1 ;  /* 0x3f8000000d107421 */ /* 0x040fe20000000000 */
[----:B------:R-:W-:Y:S01]  /*08b0*/  FADD R17, R13, -1 ;  /* 0xbf8000000d117421 */ /* 0x000fe20000000000 */
[----:B------:R-:W-:-:S03]  /*08c0*/  FSEL R13, RZ, -24, P0 ;  /* 0xc1c00000ff0d7808 */ /* 0x000fc60000000000 */
[----:B------:R-:W-:Y:S01]  /*08d0*/  FADD R15, R17, R17 ;  /* 0x00000011110f7221 */ /* 0x000fe20000000000 */
[----:B------:R-:W0:Y:S03]  /*08e0*/  MUFU.RCP R16, R16 ;  /* 0x0000001000107308 */ /* 0x000e260000001000 */
[----:B0-----:R-:W-:Y:S01]  /*08f0*/  FMUL R12, R16, R15 ;  /* 0x0000000f100c7220 */ /* 0x001fe20000400000 */
[----:B------:R-:W-:-:S03]  /*0900*/  FFMA R15, R14, 1.1920928955078125e-07, R13 ;  /* 0x340000000e0f7823 */ /* 0x000fc6000000000d */
[----:B------:R-:W-:Y:S01]  /*0910*/  FADD R14, R17, -R12 ;  /* 0x8000000c110e7221 */ /* 0x000fe20000000000 */
[C---:B------:R-:W-:Y:S01]  /*0920*/  FMUL R19, R12.reuse, R12 ;  /* 0x0000000c0c137220 */ /* 0x040fe20000400000 */
[----:B------:R-:W-:Y:S02]  /*0930*/  FFMA R13, R12, 1.4426950216293334961, R15 ;  /* 0x3fb8aa3b0c0d7823 */ /* 0x000fe4000000000f */
[----:B------:R-:W-:Y:S01]  /*0940*/  FADD R14, R14, R14 ;  /* 0x0000000e0e0e7221 */ /* 0x000fe20000000000 */
[----:B------:R-:W-:Y:S01]  /*0950*/  FFMA R6, R19, R6, 0.0032181653659790754318 ;  /* 0x3b52e7db13067423 */ /* 0x000fe20000000006 */
[----:B------:R-:W-:Y:S02]  /*0960*/  FADD R15, R15, -R13 ;  /* 0x8000000d0f0f7221 */ /* 0x000fe40000000000 */
[----:B------:R-:W-:Y:S01]  /*0970*/  FFMA R17, R17, -R12, R14 ;  /* 0x8000000c11117223 */ /* 0x000fe2000000000e */
[----:B------:R-:W-:Y:S01]  /*0980*/  FFMA R6, R19, R6, 0.018033718690276145935 ;  /* 0x3c93bb7313067423 */ /* 0x000fe20000000006 */
[----:B------:R-:W-:-:S02]  /*0990*/  FFMA R14, R12, 1.4426950216293334961, R15 ;  /* 0x3fb8aa3b0c0e7823 */ /* 0x000fc4000000000f */
[----:B------:R-:W-:Y:S01]  /*09a0*/  FMUL R17, R16, R17 ;  /* 0x0000001110117220 */ /* 0x000fe20000400000 */
[----:B------:R-:W-:-:S03]  /*09b0*/  FFMA R6, R19, R6, 0.12022458761930465698 ;  /* 0x3df6384f13067423 */ /* 0x000fc60000000006 */
[----:B------:R-:W-:Y:S01]  /*09c0*/  FFMA R15, R17, 1.4426950216293334961, R14 ;  /* 0x3fb8aa3b110f7823 */ /* 0x000fe2000000000e */
[----:B------:R-:W-:-:S03]  /*09d0*/  FMUL R19, R19, R6 ;  /* 0x0000000613137220 */ /* 0x000fc60000400000 */
[----:B------:R-:W-:Y:S01]  /*09e0*/  FFMA R6, R12, 1.9251366722983220825e-08, R15 ;  /* 0x32a55e340c067823 */ /* 0x000fe2000000000f */
[----:B------:R-:W-:-:S04]  /*09f0*/  FMUL R14, R19, 3 ;  /* 0x40400000130e7820 */ /* 0x000fc80000400000 */
[----:B------:R-:W-:-:S04]  /*0a00*/  FFMA R6, R17, R14, R6 ;  /* 0x0000000e11067223 */ /* 0x000fc80000000006 */
[----:B------:R-:W-:-:S04]  /*0a10*/  FFMA R12, R12, R19, R6 ;  /* 0x000000130c0c7223 */ /* 0x000fc80000000006 */
[----:B------:R-:W-:-:S04]  /*0a20*/  FADD R14, R13, R12 ;  /* 0x0000000c0d0e7221 */ /* 0x000fc80000000000 */
[----:B------:R-:W-:Y:S01]  /*0a30*/  FMUL R6, R14, R7 ;  /* 0x000000070e067220 */ /* 0x000fe20000400000 */
[----:B------:R-:W-:-:S03]  /*0a40*/  FADD R13, -R13, R14 ;  /* 0x0000000e0d0d7221 */ /* 0x000fc60000000100 */
[----:B------:R-:W0:Y:S01]  /*0a50*/  FRND R15, R6 ;  /* 0x00000006000f7307 */ /* 0x000e220000201000 */
[----:B------:R-:W-:Y:S01]  /*0a60*/  FADD R12, R12, -R13 ;  /* 0x8000000d0c0c7221 */ /* 0x000fe20000000000 */
[-C--:B------:R-:W-:Y:S01]  /*0a70*/  FFMA R13, R14, R7.reuse, -R6 ;  /* 0x000000070e0d7223 */ /* 0x080fe20000000806 */
[C---:B------:R-:W-:Y:S02]  /*0a80*/  FSETP.GT.AND P2, PT, |R6|.reuse, 152, PT ;  /* 0x431800000600780b */ /* 0x040fe40003f44200 */
[----:B------:R-:W-:Y:S01]  /*0a90*/  FSETP.GEU.AND P3, PT, R6, RZ, PT ;  /* 0x000000ff0600720b */ /* 0x000fe20003f6e000 */
[----:B------:R-:W-:Y:S01]  /*0aa0*/  FFMA R12, R12, R7, R13 ;  /* 0x000000070c0c7223 */ /* 0x000fe2000000000d */
[----:B0-----:R-:W-:Y:S01]  /*0ab0*/  FADD R13, R6, -R15 ;  /* 0x8000000f060d7221 */ /* 0x001fe20000000000 */
[----:B------:R-:W-:-:S03]  /*0ac0*/  FSETP.GT.AND P0, PT, R15, RZ, PT ;  /* 0x000000ff0f00720b */ /* 0x000fc60003f04000 */
[----:B------:R-:W-:Y:S01]  /*0ad0*/  FADD R12, R12, R13 ;  /* 0x0000000d0c0c7221 */ /* 0x000fe20000000000 */
[----:B------:R-:W-:Y:S01]  /*0ae0*/  SEL R14, RZ, 0x83000000, P0 ;  /* 0x83000000ff0e7807 */ /* 0x000fe20000000000 */
[----:B------:R-:W0:Y:S01]  /*0af0*/  F2I.NTZ R13, R6 ;  /* 0x00000006000d7305 */ /* 0x000e220000203100 */
[----:B------:R-:W-:Y:S01]  /*0b00*/  FSETP.NEU.AND P0, PT, R4, 1, PT ;  /* 0x3f8000000400780b */ /* 0x000fe20003f0d000 */
[----:B------:R-:W-:Y:S02]  /*0b10*/  FFMA R9, R12, R9, 0.0013391353422775864601 ;  /* 0x3aaf85ed0c097423 */ /* 0x000fe40000000009 */
[----:B------:R-:W-:Y:S01]  /*0b20*/  VIADD R16, R14, 0x7f000000 ;  /* 0x7f0000000e107836 */ /* 0x000fe20000000000 */
[----:B------:R-:W-:Y:S01]  /*0b30*/  FSETP.EQ.OR P0, PT, R7, RZ, !P0 ;  /* 0x000000ff0700720b */ /* 0x000fe20004702400 */
[----:B------:R-:W-:-:S04]  /*0b40*/  FFMA R9, R12, R9, 0.0096188392490148544312 ;  /* 0x3c1d98560c097423 */ /* 0x000fc80000000009 */
[----:B------:R-:W-:-:S04]  /*0b50*/  FFMA R9, R12, R9, 0.055503588169813156128 ;  /* 0x3d6357bb0c097423 */ /* 0x000fc80000000009 */
[----:B------:R-:W-:Y:S01]  /*0b60*/  FFMA R9, R12, R9, 0.24022644758224487305 ;  /* 0x3e75fdec0c097423 */ /* 0x000fe20000000009 */
[----:B0-----:R-:W-:-:S03]  /*0b70*/  LEA R14, R13, -R14, 0x17 ;  /* 0x8000000e0d0e7211 */ /* 0x001fc600078eb8ff */
[----:B------:R-:W-:-:S04]  /*0b80*/  FFMA R9, R12, R9, 0.69314718246459960938 ;  /* 0x3f3172180c097423 */ /* 0x000fc80000000009 */
[----:B------:R-:W-:Y:S01]  /*0b90*/  FFMA R9, R12, R9, 1 ;  /* 0x3f8000000c097423 */ /* 0x000fe20000000009 */
[----:B------:R-:W-:-:S03]  /*0ba0*/  MOV R12, 0x3f800000 ;  /* 0x3f800000000c7802 */ /* 0x000fc60000000f00 */
[----:B------:R-:W-:-:S04]  /*0bb0*/  FMUL R9, R9, R16 ;  /* 0x0000001009097220 */ /* 0x000fc80000400000 */
[----:B------:R-:W-:Y:S01]  /*0bc0*/  FMUL R9, R9, R14 ;  /* 0x0000000e09097220 */ /* 0x000fe20000400000 */
[----:B------:R-:W-:Y:S01]  /*0bd0*/  @P2 FSEL R9, RZ, +INF , !P3 ;  /* 0x7f800000ff092808 */ /* 0x000fe20005800000 */
[----:B------:R-:W-:Y:S06]  /*0be0*/  @P0 BRA `(.L_x_2) ;  /* 0x00000000006c0947 */ /* 0x000fec0003800000 */
[----:B------:R-:W-:-:S04]  /*0bf0*/  FSETP.NAN.AND P0, PT, |R7|, |R7|, PT ;  /* 0x400000070700720b */ /* 0x000fc80003f08200 */
[----:B------:R-:W-:-:S13]  /*0c00*/  FSETP.NUM.AND P0, PT, |R4|, |R4|, !P0 ;  /* 0x400000040400720b */ /* 0x000fda0004707200 */
[----:B------:R-:W-:Y:S01]  /*0c10*/  @!P0 FADD R12, R7, R4 ;  /* 0x00000004070c8221 */ /* 0x000fe20000000000 */
[----:B------:R-:W-:Y:S06]  /*0c20*/  @!P0 BRA `(.L_x_2) ;  /* 0x00000000005c8947 */ /* 0x000fec0003800000 */
[----:B------:R-:W-:Y:S01]  /*0c30*/  FMUL R6, R7, 0.5 ;  /* 0x3f00000007067820 */ /* 0x000fe20000400000 */
[C---:B------:R-:W-:Y:S02]  /*0c40*/  FSETP.NEU.AND P0, PT, |R4|.reuse, +INF , PT ;  /* 0x7f8000000400780b */ /* 0x040fe40003f0d200 */
[----:B------:R-:W-:-:S03]  /*0c50*/  FSETP.NEU.AND P2, PT, R4, RZ, PT ;  /* 0x000000ff0400720b */ /* 0x000fc60003f4d000 */
[----:B------:R-:W0:Y:S02]  /*0c60*/  FRND.TRUNC R6, R6 ;  /* 0x0000000600067307 */ /* 0x000e24000020d000 */
[----:B0-----:R-:W-:-:S04]  /*0c70*/  FADD R14, R6, R6 ;  /* 0x00000006060e7221 */ /* 0x001fc80000000000 */
[----:B------:R-:W-:-:S04]  /*0c80*/  FADD R14, -R14, R7 ;  /* 0x000000070e0e7221 */ /* 0x000fc80000000100 */
[----:B------:R-:W-:Y:S05]  /*0c90*/  @P0 BRA P2, `(.L_x_3) ;  /* 0x0000000000180947 */ /* 0x000fea0001000000 */
[----:B------:R-:W-:Y:S01]  /*0ca0*/  FSETP.GEU.AND P2, PT, R7, RZ, PT ;  /* 0x000000ff0700720b */ /* 0x000fe20003f4e000 */
[----:B------:R-:W-:Y:S01]  /*0cb0*/  FADD R12, R4, R4 ;  /* 0x00000004040c7221 */ /* 0x000fe20000000000 */
[----:B------:R-:W-:-:S11]  /*0cc0*/  FSETP.NEU.AND P0, PT, |R14|, 1, PT ;  /* 0x3f8000000e00780b */ /* 0x000fd60003f0d200 */
[----:B------:R-:W-:-:S04]  /*0cd0*/  @!P2 LOP3.LUT R12, R12, 0x7f800000, RZ, 0x3c, !PT ;  /* 0x7f8000000c0ca812 */ /* 0x000fc800078e3cff */
[----:B------:R-:W-:Y:S01]  /*0ce0*/  @P0 LOP3.LUT R12, R12, 0x7fffffff, RZ, 0xc0, !PT ;  /* 0x7fffffff0c0c0812 */ /* 0x000fe200078ec0ff */
[----:B------:R-:W-:Y:S06]  /*0cf0*/  BRA `(.L_x_2) ;  /* 0x0000000000287947 */ /* 0x000fec0003800000 */
.L_x_3:
[----:B------:R-:W-:Y:S02]  /*0d00*/  FSETP.NEU.AND P0, PT, |R7|, +INF , PT ;  /* 0x7f8000000700780b */ /* 0x000fe40003f0d200 */
[----:B------:R-:W-:-:S13]  /*0d10*/  FSETP.EQ.AND P2, PT, R4, -1, PT ;  /* 0xbf8000000400780b */ /* 0x000fda0003f42000 */
[----:B------:R-:W-:Y:S05]  /*0d20*/  @!P0 BRA P2, `(.L_x_2) ;  /* 0x00000000001c8947 */ /* 0x000fea0001000000 */
[----:B------:R-:W-:Y:S02]  /*0d30*/  FSETP.GEU.AND P2, PT, R4, RZ, PT ;  /* 0x000000ff0400720b */ /* 0x000fe40003f4e000 */
[----:B------:R-:W-:-:S11]  /*0d40*/  MOV R12, R9 ;  /* 0x00000009000c7202 */ /* 0x000fd60000000f00 */
[----:B------:R-:W0:Y:S01]  /*0d50*/  @!P2 FRND.FLOOR R4, R7 ;  /* 0x000000070004a307 */ /* 0x000e220000205000 */
[----:B------:R-:W-:Y:S02]  /*0d60*/  @!P2 FSETP.NEU.AND P3, PT, |R14|, 1, PT ;  /* 0x3f8000000e00a80b */ /* 0x000fe40003f6d200 */
[----:B0-----:R-:W-:Y:S02]  /*0d70*/  @!P2 FSETP.NEU.AND P0, PT, R4, R7, PT ;  /* 0x000000070400a20b */ /* 0x001fe40003f0d000 */
[----:B------:R-:W-:-:S04]  /*0d80*/  @!P2 FSEL R4, R9, -R9, P3 ;  /* 0x800000090904a208 */ /* 0x000fc80001800000 */
[----:B------:R-:W-:-:S07]  /*0d90*/  @!P2 FSEL R12, R4, +QNAN , !P0 ;  /* 0x7fffffff040ca808 */ /* 0x000fce0004000000 */
.L_x_2:
[----:B------:R-:W-:Y:S01]  /*0da0*/  ISETP.GE.AND P2, PT, R0, RZ, PT ;  /* 0x000000ff0000720c */ /* 0x000fe20003f46270 */
[----:B------:R-:W0:Y:S01]  /*0db0*/  LDCU.64 UR6, c[0x0][0x380] ;  /* 0x00007000ff0677ac */ /* 0x000e220008000a00 */
[----:B------:R-:W-:Y:S01]  /*0dc0*/  ISETP.GT.U32.AND P0, PT, R3, R8, PT ;  /* 0x000000080300720c */ /* 0x000fe20003f04070 */
[----:B------:R-:W-:Y:S01]  /*0dd0*/  IMAD R11, R11, R2, RZ ;  /* 0x000000020b0b7224 */ /* 0x000fe200078e02ff */
[----:B------:R-:W-:Y:S01]  /*0de0*/  IADD3 R3, PT, PT, R8, -R3, RZ ;  /* 0x8000000308037210 */ /* 0x000fe20007ffe0ff */
[----:B------:R-:W1:Y:S03]  /*0df0*/  LDCU.64 UR4, c[0x0][0x358] ;  /* 0x00006b00ff0477ac */ /* 0x000e660008000a00 */
[----:B------:R-:W-:Y:S02]  /*0e00*/  SEL R3, R3, R8, !P0 ;  /* 0x0000000803037207 */ /* 0x000fe40004000000 */
[----:B------:R-:W-:-:S03]  /*0e10*/  SHF.L.U32 R2, R11, 0x1, RZ ;  /* 0x000000010b027819 */ /* 0x000fc600000006ff */
[----:B------:R-:W-:Y:S02]  /*0e20*/  @!P2 IADD3 R3, PT, PT, -R3, RZ, RZ ;  /* 0x000000ff0303a210 */ /* 0x000fe40007ffe1ff */
[----:B------:R-:W-:Y:S02]  /*0e30*/  SHF.R.S32.HI R4, RZ, 0x1f, R2 ;  /* 0x0000001fff047819 */ /* 0x000fe40000011402 */
[----:B------:R-:W-:-:S04]  /*0e40*/  SEL R3, R10, R3, !P1 ;  /* 0x000000030a037207 */ /* 0x000fc80004800000 */
[----:B------:R-:W-:-:S04]  /*0e50*/  IADD3 R2, P0, PT, R2, R3, RZ ;  /* 0x0000000302027210 */ /* 0x000fc80007f1e0ff */
[----:B------:R-:W-:Y:S02]  /*0e60*/  LEA.HI.X.SX32 R3, R3, R4, 0x1, P0 ;  /* 0x0000000403037211 */ /* 0x000fe400000f0eff */
[----:B0-----:R-:W-:-:S04]  /*0e70*/  LEA R6, P0, R2, UR6, 0x3 ;  /* 0x0000000602067c11 */ /* 0x001fc8000f8018ff */
[----:B------:R-:W-:Y:S02]  /*0e80*/  LEA.HI.X R7, R2, UR7, R3, 0x3, P0 ;  /* 0x0000000702077c11 */ /* 0x000fe400080f1c03 */
[----:B------:R-:W0:Y:S03]  /*0e90*/  LDC.64 R2, c[0x0][0x388] ;  /* 0x0000e200ff027b82 */ /* 0x000e260000000a00 */
[----:B-1----:R-:W2:Y:S01]  /*0ea0*/  LDG.E R6, desc[UR4][R6.64+0x8] ;  /* 0x0000080406067981 */ /* 0x002ea2000c1e1900 */
[----:B------:R-:W-:Y:S01]  /*0eb0*/  FMUL R5, R12, R5 ;  /* 0x000000050c057220 */ /* 0x000fe20000400000 */
[----:B0-----:R-:W-:-:S04]  /*0ec0*/  IMAD.WIDE R2, R0, 0x4, R2 ;  /* 0x0000000400027825 */ /* 0x001fc800078e0202 */
[----:B--2---:R-:W-:-:S05]  /*0ed0*/  FMUL R5, R5, R6 ;  /* 0x0000000605057220 */ /* 0x004fca0000400000 */
[----:B------:R-:W-:Y:S01]  /*0ee0*/  STG.E desc[UR4][R2.64], R5 ;  /* 0x0000000502007986 */ /* 0x000fe2000c101904 */
[----:B------:R-:W-:Y:S05]  /*0ef0*/  EXIT ;  /* 0x000000000000794d */ /* 0x000fea0003800000 */
.L_x_4:
[----:B------:R-:W-:-:S00]  /*0f00*/  BRA `(.L_x_4) ;  /* 0xfffffffc00fc7947 */ /* 0x000fc0000383ffff */
[----:B------:R-:W-:-:S00]  /*0f10*/  NOP ;  /* 0x0000000000007918 */ /* 0x000fc00000000000 */
        /* <DEDUP_REMOVED lines=14> */
.L_x_22:


//--------------------- .text._Z21fill_random_with_eigsP6float2PKS_iim --------------------------
	.section	.text._Z21fill_random_with_eigsP6float2PKS_iim,"ax",@progbits
	.align	128
        .global         _Z21fill_random_with_eigsP6float2PKS_iim
        .type           _Z21fill_random_with_eigsP6float2PKS_iim,@function
        .size           _Z21fill_random_with_eigsP6float2PKS_iim,(.L_x_21 - _Z21fill_random_with_eigsP6float2PKS_iim)
        .other          _Z21fill_random_with_eigsP6float2PKS_iim,@"STO_CUDA_ENTRY STV_DEFAULT"
_Z21fill_random_with_eigsP6float2PKS_iim:
.text._Z21fill_random_with_eigsP6float2PKS_iim:
[----:B------:R-:W0:Y:S01]  /*0000*/  LDC R1, c[0x0][0x37c] ;  /* 0x0000df00ff017b82 */ /* 0x000e220000000800 */
[----:B------:R-:W1:Y:S07]  /*0010*/  S2R R0, SR_TID.X ;  /* 0x0000000000007919 */ /* 0x000e6e0000002100 */
[----:B------:R-:W1:Y:S01]  /*0020*/  S2UR UR4, SR_CTAID.X ;  /* 0x00000000000479c3 */ /* 0x000e620000002500 */
[----:B0-----:R-:W-:-:S07]  /*0030*/  VIADD R1, R1, 0xffffffd0 ;  /* 0xffffffd001017836 */ /* 0x001fce0000000000 */
[----:B------:R-:W1:Y:S08]  /*0040*/  LDC R11, c[0x0][0x360] ;  /* 0x0000d800ff0b7b82 */ /* 0x000e700000000800 */
[----:B------:R-:W0:Y:S01]  /*0050*/  LDC.64 R12, c[0x0][0x390] ;  /* 0x0000e400ff0c7b82 */ /* 0x000e220000000a00 */
[----:B-1----:R-:W-:Y:S02]  /*0060*/  IMAD R11, R11, UR4, R0 ;  /* 0x000000040b0b7c24 */ /* 0x002fe4000f8e0200 */
[----:B0-----:R-:W-:-:S05]  /*0070*/  IMAD R0, R13, R12, RZ ;  /* 0x0000000c0d007224 */ /* 0x001fca00078e02ff */
[----:B------:R-:W-:-:S13]  /*0080*/  ISETP.GE.AND P0, PT, R11, R0, PT ;  /* 0x000000000b00720c */ /* 0x000fda0003f06270 */
[----:B------:R-:W-:Y:S05]  /*0090*/  @P0 EXIT ;  /* 0x000000000000094d */ /* 0x000fea0003800000 */
[----:B------:R-:W-:Y:S01]  /*00a0*/  IABS R5, R12 ;  /* 0x0000000c00057213 */ /* 0x000fe20000000000 */
[----:B------:R-:W0:Y:S01]  /*00b0*/  LDCU.64 UR4, c[0x0][0x398] ;  /* 0x00007300ff0477ac */ /* 0x000e220008000a00 */
[----:B------:R-:W-:Y:S02]  /*00c0*/  BSSY.RECONVERGENT B0, `(.L_x_5) ;  /* 0x000027f000007945 */ /* 0x000fe40003800200 */
[----:B------:R-:W1:Y:S01]  /*00d0*/  I2F.RP R0, R5 ;  /* 0x0000000500007306 */ /* 0x000e620000209400 */
[----:B------:R-:W2:Y:S07]  /*00e0*/  LDCU.64 UR6, c[0x0][0x358] ;  /* 0x00006b00ff0677ac */ /* 0x000eae0008000a00 */
[----:B-1----:R-:W1:Y:S02]  /*00f0*/  MUFU.RCP R0, R0 ;  /* 0x0000000000007308 */ /* 0x002e640000001000 */
[----:B-1----:R-:W-:-:S06]  /*0100*/  VIADD R2, R0, 0xffffffe ;  /* 0x0ffffffe00027836 */ /* 0x002fcc0000000000 */
[----:B------:R1:W3:Y:S02]  /*0110*/  F2I.FTZ.U32.TRUNC.NTZ R3, R2 ;  /* 0x0000000200037305 */ /* 0x0002e4000021f000 */
[----:B-1----:R-:W-:Y:S02]  /*0120*/  IMAD.MOV.U32 R2, RZ, RZ, RZ ;  /* 0x000000ffff027224 */ /* 0x002fe400078e00ff */
[----:B---3--:R-:W-:-:S04]  /*0130*/  IMAD.MOV R4, RZ, RZ, -R3 ;  /* 0x000000ffff047224 */ /* 0x008fc800078e0a03 */
[----:B------:R-:W-:Y:S01]  /*0140*/  IMAD R7, R4, R5, RZ ;  /* 0x0000000504077224 */ /* 0x000fe200078e02ff */
[----:B------:R-:W-:-:S03]  /*0150*/  IABS R4, R11 ;  /* 0x0000000b00047213 */ /* 0x000fc60000000000 */
[----:B------:R-:W-:-:S06]  /*0160*/  IMAD.HI.U32 R3, R3, R7, R2 ;  /* 0x0000000703037227 */ /* 0x000fcc00078e0002 */
[----:B------:R-:W-:-:S04]  /*0170*/  IMAD.HI.U32 R3, R3, R4, RZ ;  /* 0x0000000403037227 */ /* 0x000fc800078e00ff */
[----:B------:R-:W-:-:S04]  /*0180*/  IMAD.MOV R0, RZ, RZ, -R3 ;  /* 0x000000ffff007224 */ /* 0x000fc800078e0a03 */
[----:B------:R-:W-:-:S05]  /*0190*/  IMAD R0, R5, R0, R4 ;  /* 0x0000000005007224 */ /* 0x000fca00078e0204 */
[----:B------:R-:W-:-:S13]  /*01a0*/  ISETP.GT.U32.AND P1, PT, R5, R0, PT ;  /* 0x000000000500720c */ /* 0x000fda0003f24070 */
[----:B------:R-:W-:Y:S02]  /*01b0*/  @!P1 IMAD.IADD R0, R0, 0x1, -R5 ;  /* 0x0000000100009824 */ /* 0x000fe400078e0a05 */
[----:B------:R-:W-:Y:S01]  /*01c0*/  @!P1 VIADD R3, R3, 0x1 ;  /* 0x0000000103039836 */ /* 0x000fe20000000000 */
[----:B------:R-:W-:Y:S02]  /*01d0*/  ISETP.NE.AND P1, PT, R12, RZ, PT ;  /* 0x000000ff0c00720c */ /* 0x000fe40003f25270 */
[----:B------:R-:W-:Y:S02]  /*01e0*/  ISETP.GE.U32.AND P0, PT, R0, R5, PT ;  /* 0x000000050000720c */ /* 0x000fe40003f06070 */
[----:B------:R-:W-:-:S04]  /*01f0*/  LOP3.LUT R0, R11, R12, RZ, 0x3c, !PT ;  /* 0x0000000c0b007212 */ /* 0x000fc800078e3cff */
[----:B------:R-:W-:-:S07]  /*0200*/  ISETP.GE.AND P2, PT, R0, RZ, PT ;  /* 0x000000ff0000720c */ /* 0x000fce0003f46270 */
[----:B------:R-:W-:-:S04]  /*0210*/  @P0 VIADD R3, R3, 0x1 ;  /* 0x0000000103030836 */ /* 0x000fc80000000000 */
[----:B------:R-:W-:-:S04]  /*0220*/  IMAD.MOV.U32 R7, RZ, RZ, R3 ;  /* 0x000000ffff077224 */ /* 0x000fc800078e0003 */
[----:B------:R-:W-:Y:S01]  /*0230*/  @!P2 IMAD.MOV R7, RZ, RZ, -R7 ;  /* 0x000000ffff07a224 */ /* 0x000fe200078e0a07 */
[----:B------:R-:W-:-:S04]  /*0240*/  @!P1 LOP3.LUT R7, RZ, R12, RZ, 0x33, !PT ;  /* 0x0000000cff079212 */ /* 0x000fc800078e33ff */
[--C-:B------:R-:W-:Y:S02]  /*0250*/  SHF.R.S32.HI R0, RZ, 0x1f, R7.reuse ;  /* 0x0000001fff007819 */ /* 0x100fe40000011407 */
[----:B0-----:R-:W-:Y:S01]  /*0260*/  IADD3 R2, P0, PT, R7, UR4, RZ ;  /* 0x0000000407027c10 */ /* 0x001fe2000ff1e0ff */
[----:B------:R-:W-:-:S03]  /*0270*/  IMAD.MOV R7, RZ, RZ, -R7 ;  /* 0x000000ffff077224 */ /* 0x000fc600078e0a07 */
[----:B------:R-:W-:Y:S02]  /*0280*/  IADD3.X R3, PT, PT, R0, UR5, RZ, P0, !PT ;  /* 0x0000000500037c10 */ /* 0x000fe400087fe4ff */
[----:B------:R-:W-:Y:S02]  /*0290*/  LOP3.LUT R0, R2, 0xaad26b49, RZ, 0x3c, !PT ;  /* 0xaad26b4902007812 */ /* 0x000fe400078e3cff */
[----:B------:R-:W-:-:S03]  /*02a0*/  LOP3.LUT R2, R3, 0xf7dcefdd, RZ, 0x3c, !PT ;  /* 0xf7dcefdd03027812 */ /* 0x000fc600078e3cff */
[----:B------:R-:W-:Y:S02]  /*02b0*/  IMAD R0, R0, 0x4182bed5, RZ ;  /* 0x4182bed500007824 */ /* 0x000fe400078e02ff */
[----:B------:R-:W-:Y:S02]  /*02c0*/  IMAD R3, R2, -0x658354e5, RZ ;  /* 0x9a7cab1b02037824 */ /* 0x000fe400078e02ff */
[C---:B------:R-:W-:Y:S01]  /*02d0*/  VIADD R5, R0.reuse, 0x583f19 ;  /* 0x00583f1900057836 */ /* 0x040fe20000000000 */
[C---:B------:R-:W-:Y:S01]  /*02e0*/  LOP3.LUT R6, R0.reuse, 0x159a55e5, RZ, 0x3c, !PT ;  /* 0x159a55e500067812 */ /* 0x040fe200078e3cff */
[C---:B------:R-:W-:Y:S01]  /*02f0*/  VIADD R9, R3.reuse, 0x1f123bb5 ;  /* 0x1f123bb503097836 */ /* 0x040fe20000000000 */
[----:B------:R-:W-:Y:S02]  /*0300*/  LOP3.LUT R4, R3, 0x5491333, RZ, 0x3c, !PT ;  /* 0x0549133303047812 */ /* 0x000fe400078e3cff */
[----:B------:R-:W-:Y:S01]  /*0310*/  IADD3 R2, PT, PT, R0, 0x64f0c9, R3 ;  /* 0x0064f0c900027810 */ /* 0x000fe20007ffe003 */
[----:B------:R-:W-:-:S02]  /*0320*/  IMAD.MOV.U32 R8, RZ, RZ, R6 ;  /* 0x000000ffff087224 */ /* 0x000fc400078e0006 */
[----:B------:R-:W-:Y:S01]  /*0330*/  VIADD R3, R0, 0x75bcd15 ;  /* 0x075bcd1500037836 */ /* 0x000fe20000000000 */
[----:B------:R0:W-:Y:S01]  /*0340*/  STL.64 [R1+0x10], R4 ;  /* 0x0000100401007387 */ /* 0x0001e20000100a00 */
[----:B------:R-:W-:-:S03]  /*0350*/  IMAD R0, R12, R7, R11 ;  /* 0x000000070c007224 */ /* 0x000fc600078e020b */
[----:B------:R0:W-:Y:S02]  /*0360*/  STL.64 [R1+0x8], R8 ;  /* 0x0000080801007387 */ /* 0x0001e40000100a00 */
[----:B------:R-:W-:Y:S02]  /*0370*/  ISETP.NE.AND P0, PT, R0, RZ, PT ;  /* 0x000000ff0000720c */ /* 0x000fe40003f05270 */
[----:B------:R0:W-:Y:S01]  /*0380*/  STL.64 [R1], R2 ;  /* 0x0000000201007387 */ /* 0x0001e20000100a00 */
[----:B------:R-:W-:-:S10]  /*0390*/  SHF.R.S32.HI R7, RZ, 0x1f, R0 ;  /* 0x0000001fff077819 */ /* 0x000fd40000011400 */
[----:B--2---:R-:W-:Y:S05]  /*03a0*/  @!P0 BRA `(.L_x_6) ;  /* 0x0000002400408947 */ /* 0x004fea0003800000 */
[----:B------:R-:W-:Y:S02]  /*03b0*/  IMAD.MOV.U32 R13, RZ, RZ, R7 ;  /* 0x000000ffff0d7224 */ /* 0x000fe400078e0007 */
[----:B------:R-:W-:Y:S02]  /*03c0*/  IMAD.MOV.U32 R12, RZ, RZ, RZ ;  /* 0x000000ffff0c7224 */ /* 0x000fe400078e00ff */
[----:B------:R-:W-:-:S07]  /*03d0*/  IMAD.MOV.U32 R10, RZ, RZ, R0 ;  /* 0x000000ffff0a7224 */ /* 0x000fce00078e0000 */
.L_x_15:
[----:B------:R-:W-:Y:S01]  /*03e0*/  LOP3.LUT R21, R10, 0x3, RZ, 0xc0, !PT ;  /* 0x000000030a157812 */ /* 0x000fe200078ec0ff */
[----:B------:R-:W-:Y:S03]  /*03f0*/  BSSY.RECONVERGENT B1, `(.L_x_7) ;  /* 0x0000245000017945 */ /* 0x000fe60003800200 */
[----:B------:R-:W-:-:S04]  /*0400*/  ISETP.NE.U32.AND P0, PT, R21, RZ, PT ;  /* 0x000000ff1500720c */ /* 0x000fc80003f05070 */
[----:B------:R-:W-:-:S13]  /*0410*/  ISETP.NE.AND.EX P0, PT, RZ, RZ, PT, P0 ;  /* 0x000000ffff00720c */ /* 0x000fda0003f05300 */
[----:B-12---:R-:W-:Y:S05]  /*0420*/  @!P0 BRA `(.L_x_8) ;  /* 0x0000002400048947 */ /* 0x006fea0003800000 */
[----:B0-----:R-:W0:Y:S01]  /*0430*/  LDC.64 R8, c[0x4][RZ] ;  /* 0x01000000ff087b82 */ /* 0x001e220000000a00 */
[----:B------:R-:W-:Y:S01]  /*0440*/  IMAD.MOV.U32 R16, RZ, RZ, RZ ;  /* 0x000000ffff107224 */ /* 0x000fe200078e00ff */
[----:B------:R-:W-:Y:S02]  /*0450*/  CS2R R4, SRZ ;  /* 0x0000000000047805 */ /* 0x000fe4000001ff00 */
[----:B------:R-:W-:Y:S01]  /*0460*/  CS2R R6, SRZ ;  /* 0x0000000000067805 */ /* 0x000fe2000001ff00 */
[----:B------:R-:W-:Y:S02]  /*0470*/  IMAD.MOV.U32 R3, RZ, RZ, RZ ;  /* 0x000000ffff037224 */ /* 0x000fe400078e00ff */
[----:B0-----:R-:W-:-:S07]  /*0480*/  IMAD.WIDE.U32 R8, R12, 0xc80, R8 ;  /* 0x00000c800c087825 */ /* 0x001fce00078e0008 */
.L_x_10:
[----:B------:R-:W-:-:S06]  /*0490*/  IMAD R17, R16, 0x4, R1 ;  /* 0x0000000410117824 */ /* 0x000fcc00078e0201 */
[----:B------:R-:W5:Y:S01]  /*04a0*/  LDL R17, [R17+0x4] ;  /* 0x0000040011117983 */ /* 0x000f620000100800 */
[----:B------:R-:W-:Y:S01]  /*04b0*/  IMAD.SHL.U32 R18, R16, 0x20, RZ ;  /* 0x0000002010127824 */ /* 0x000fe200078e00ff */
[----:B------:R-:W-:-:S06]  /*04c0*/  UMOV UR4, URZ ;  /* 0x000000ff00047c82 */ /* 0x000fcc0008000000 */
.L_x_9:
[----:B-----5:R-:W-:Y:S01]  /*04d0*/  SHF.R.U32.HI R24, RZ, UR4, R17 ;  /* 0x00000004ff187c19 */ /* 0x020fe20008011611 */
[----:B------:R-:W-:-:S03]  /*04e0*/  VIADD R14, R18, UR4 ;  /* 0x00000004120e7c36 */ /* 0x000fc60008000000 */
[----:B------:R-:W-:-:S04]  /*04f0*/  LOP3.LUT R15, R24, 0x1, RZ, 0xc0, !PT ;  /* 0x00000001180f7812 */ /* 0x000fc800078ec0ff */
[----:B------:R-:W-:Y:S01]  /*0500*/  ISETP.NE.U32.AND P0, PT, R15, 0x1, PT ;  /* 0x000000010f00780c */ /* 0x000fe20003f05070 */
[----:B------:R-:W-:-:S03]  /*0510*/  IMAD R15, R14, 0x5, RZ ;  /* 0x000000050e0f7824 */ /* 0x000fc600078e02ff */
[----:B------:R-:W-:Y:S01]  /*0520*/  R2P PR, R24, 0x7e ;  /* 0x0000007e18007804 */ /* 0x000fe20000000000 */
[----:B------:R-:W-:-:S08]  /*0530*/  IMAD.WIDE.U32 R14, R15, 0x4, R8 ;  /* 0x000000040f0e7825 */ /* 0x000fd000078e0008 */
[----:B------:R-:W2:Y:S04]  /*0540*/  @!P0 LDG.E R22, desc[UR6][R14.64+0x10] ;  /* 0x000010060e168981 */ /* 0x000ea8000c1e1900 */
[----:B------:R-:W3:Y:S04]  /*0550*/  @P1 LDG.E R26, desc[UR6][R14.64+0x24] ;  /* 0x000024060e1a1981 */ /* 0x000ee8000c1e1900 */
[----:B------:R-:W4:Y:S04]  /*0560*/  @P2 LDG.E R28, desc[UR6][R14.64+0x38] ;  /* 0x000038060e1c2981 */ /* 0x000f28000c1e1900 */
[----:B------:R-:W4:Y:S04]  /*0570*/  @!P0 LDG.E R20, desc[UR6][R14.64] ;  /* 0x000000060e148981 */ /* 0x000f28000c1e1900 */
[----:B------:R-:W4:Y:S04]  /*0580*/  @P3 LDG.E R19, desc[UR6][R14.64+0x4c] ;  /* 0x00004c060e133981 */ /* 0x000f28000c1e1900 */
[----:B------:R-:W4:Y:S04]  /*0590*/  @!P0 LDG.E R23, desc[UR6][R14.64+0xc] ;  /* 0x00000c060e178981 */ /* 0x000f28000c1e1900 */
[----:B------:R-:W4:Y:S01]  /*05a0*/  @P4 LDG.E R25, desc[UR6][R14.64+0x54] ;  /* 0x000054060e194981 */ /* 0x000f22000c1e1900 */
[----:B--2---:R-:W-:-:S03]  /*05b0*/  @!P0 LOP3.LUT R5, R5, R22, RZ, 0x3c, !PT ;  /* 0x0000001605058212 */ /* 0x004fc600078e3cff */
[----:B------:R-:W2:Y:S01]  /*05c0*/  @P4 LDG.E R22, desc[UR6][R14.64+0x60] ;  /* 0x000060060e164981 */ /* 0x000ea2000c1e1900 */
[----:B---3--:R-:W-:-:S03]  /*05d0*/  @P1 LOP3.LUT R5, R5, R26, RZ, 0x3c, !PT ;  /* 0x0000001a05051212 */ /* 0x008fc600078e3cff */
[----:B------:R-:W3:Y:S01]  /*05e0*/  @P5 LDG.E R26, desc[UR6][R14.64+0x74] ;  /* 0x000074060e1a5981 */ /* 0x000ee2000c1e1900 */
[----:B----4-:R-:W-:Y:S02]  /*05f0*/  @P2 LOP3.LUT R5, R5, R28, RZ, 0x3c, !PT ;  /* 0x0000001c05052212 */ /* 0x010fe400078e3cff */
[----:B------:R-:W-:Y:S02]  /*0600*/  @!P0 LOP3.LUT R3, R3, R20, RZ, 0x3c, !PT ;  /* 0x0000001403038212 */ /* 0x000fe400078e3cff */
[----:B------:R-:W4:Y:S01]  /*0610*/  @!P0 LDG.E R20, desc[UR6][R14.64+0x8] ;  /* 0x000008060e148981 */ /* 0x000f22000c1e1900 */
[----:B------:R-:W-:-:S03]  /*0620*/  @P3 LOP3.LUT R5, R5, R19, RZ, 0x3c, !PT ;  /* 0x0000001305053212 */ /* 0x000fc600078e3cff */
[----:B------:R-:W3:Y:S01]  /*0630*/  @!P0 LDG.E R19, desc[UR6][R14.64+0x4] ;  /* 0x000004060e138981 */ /* 0x000ee2000c1e1900 */
[----:B------:R-:W-:-:S03]  /*0640*/  @!P0 LOP3.LUT R4, R4, R23, RZ, 0x3c, !PT ;  /* 0x0000001704048212 */ /* 0x000fc600078e3cff */
[----:B------:R-:W3:Y:S01]  /*0650*/  @P1 LDG.E R23, desc[UR6][R14.64+0x20] ;  /* 0x000020060e171981 */ /* 0x000ee2000c1e1900 */
[----:B--2---:R-:W-:-:S03]  /*0660*/  @P4 LOP3.LUT R5, R5, R22, RZ, 0x3c, !PT ;  /* 0x0000001605054212 */ /* 0x004fc600078e3cff */
[----:B------:R-:W2:Y:S01]  /*0670*/  @P1 LDG.E R22, desc[UR6][R14.64+0x1c] ;  /* 0x00001c060e161981 */ /* 0x000ea2000c1e1900 */
[----:B----4-:R-:W-:-:S03]  /*0680*/  @!P0 LOP3.LUT R7, R7, R20, RZ, 0x3c, !PT ;  /* 0x0000001407078212 */ /* 0x010fc600078e3cff */
[----:B------:R-:W4:Y:S01]  /*0690*/  @P1 LDG.E R20, desc[UR6][R14.64+0x14] ;  /* 0x000014060e141981 */ /* 0x000f22000c1e1900 */
[----:B---3--:R-:W-:-:S03]  /*06a0*/  @!P0 LOP3.LUT R6, R6, R19, RZ, 0x3c, !PT ;  /* 0x0000001306068212 */ /* 0x008fc600078e3cff */
[----:B------:R-:W3:Y:S01]  /*06b0*/  @P1 LDG.E R19, desc[UR6][R14.64+0x18] ;  /* 0x000018060e131981 */ /* 0x000ee2000c1e1900 */
[----:B------:R-:W-:-:S03]  /*06c0*/  @P5 LOP3.LUT R5, R5, R26, RZ, 0x3c, !PT ;  /* 0x0000001a05055212 */ /* 0x000fc600078e3cff */
[----:B------:R-:W3:Y:S01]  /*06d0*/  @P6 LDG.E R26, desc[UR6][R14.64+0x88] ;  /* 0x000088060e1a6981 */ /* 0x000ee2000c1e1900 */
[----:B------:R-:W-:-:S03]  /*06e0*/  @P1 LOP3.LUT R4, R4, R23, RZ, 0x3c, !PT ;  /* 0x0000001704041212 */ /* 0x000fc600078e3cff */
[----:B------:R-:W3:Y:S01]  /*06f0*/  @P2 LDG.E R23, desc[UR6][R14.64+0x34] ;  /* 0x000034060e172981 */ /* 0x000ee2000c1e1900 */
[----:B--2---:R-:W-:-:S03]  /*0700*/  @P1 LOP3.LUT R7, R7, R22, RZ, 0x3c, !PT ;  /* 0x0000001607071212 */ /* 0x004fc600078e3cff */
[----:B------:R-:W2:Y:S01]  /*0710*/  @P2 LDG.E R22, desc[UR6][R14.64+0x30] ;  /* 0x000030060e162981 */ /* 0x000ea2000c1e1900 */
[----:B----4-:R-:W-:-:S03]  /*0720*/  @P1 LOP3.LUT R3, R3, R20, RZ, 0x3c, !PT ;  /* 0x0000001403031212 */ /* 0x010fc600078e3cff */
[----:B------:R-:W4:Y:S01]  /*0730*/  @P2 LDG.E R20, desc[UR6][R14.64+0x28] ;  /* 0x000028060e142981 */ /* 0x000f22000c1e1900 */
[----:B---3--:R-:W-:-:S03]  /*0740*/  @P1 LOP3.LUT R6, R6, R19, RZ, 0x3c, !PT ;  /* 0x0000001306061212 */ /* 0x008fc600078e3cff */
        /* <DEDUP_REMOVED lines=21> */
[----:B------:R-:W-:Y:S02]  /*08a0*/  @P4 LOP3.LUT R6, R6, R25, RZ, 0x3c, !PT ;  /* 0x0000001906064212 */ /* 0x000fe400078e3cff */
[----:B------:R-:W-:Y:S01]  /*08b0*/  LOP3.LUT P0, RZ, R24, 0x80, RZ, 0xc0, !PT ;  /* 0x0000008018ff7812 */ /* 0x000fe2000780c0ff */
        /* <DEDUP_REMOVED lines=20> */
[----:B------:R-:W-:Y:S02]  /*0a00*/  @P0 LOP3.LUT R5, R5, R26, RZ, 0x3c, !PT ;  /* 0x0000001a05050212 */ /* 0x000fe400078e3cff */
[----:B------:R-:W-:Y:S02]  /*0a10*/  @P0 LOP3.LUT R4, R4, R23, RZ, 0x3c, !PT ;  /* 0x0000001704040212 */ /* 0x000fe400078e3cff */
[----:B--2---:R-:W-:Y:S02]  /*0a20*/  @P0 LOP3.LUT R7, R7, R22, RZ, 0x3c, !PT ;  /* 0x0000001607070212 */ /* 0x004fe400078e3cff */
[----:B----4-:R-:W-:Y:S02]  /*0a30*/  @P0 LOP3.LUT R3, R3, R20, RZ, 0x3c, !PT ;  /* 0x0000001403030212 */ /* 0x010fe400078e3cff */
[----:B---3--:R-:W-:-:S02]  /*0a40*/  @P0 LOP3.LUT R6, R6, R19, RZ, 0x3c, !PT ;  /* 0x0000001306060212 */ /* 0x008fc400078e3cff */
[----:B------:R-:W-:-:S13]  /*0a50*/  R2P PR, R24.B1, 0x7f ;  /* 0x0000007f18007804 */ /* 0x000fda0000001000 */
[----:B------:R-:W2:Y:S04]  /*0a60*/  @P0 LDG.E R20, desc[UR6][R14.64+0xa0] ;  /* 0x0000a0060e140981 */ /* 0x000ea8000c1e1900 */
[----:B------:R-:W3:Y:S04]  /*0a70*/  @P0 LDG.E R22, desc[UR6][R14.64+0xa8] ;  /* 0x0000a8060e160981 */ /* 0x000ee8000c1e1900 */
[----:B------:R-:W4:Y:S04]  /*0a80*/  @P0 LDG.E R19, desc[UR6][R14.64+0xa4] ;  /* 0x0000a4060e130981 */ /* 0x000f28000c1e1900 */
[----:B------:R-:W4:Y:S04]  /*0a90*/  @P0 LDG.E R23, desc[UR6][R14.64+0xac] ;  /* 0x0000ac060e170981 */ /* 0x000f28000c1e1900 */
[----:B------:R-:W4:Y:S04]  /*0aa0*/  @P1 LDG.E R26, desc[UR6][R14.64+0xbc] ;  /* 0x0000bc060e1a1981 */ /* 0x000f28000c1e1900 */
[----:B------:R-:W4:Y:S01]  /*0ab0*/  @P1 LDG.E R25, desc[UR6][R14.64+0xb8] ;  /* 0x0000b8060e191981 */ /* 0x000f22000c1e1900 */
[----:B--2---:R-:W-:-:S03]  /*0ac0*/  @P0 LOP3.LUT R3, R3, R20, RZ, 0x3c, !PT ;  /* 0x0000001403030212 */ /* 0x004fc600078e3cff */
[----:B------:R-:W2:Y:S01]  /*0ad0*/  @P0 LDG.E R20, desc[UR6][R14.64+0xb0] ;  /* 0x0000b0060e140981 */ /* 0x000ea2000c1e1900 */
[----:B---3--:R-:W-:-:S03]  /*0ae0*/  @P0 LOP3.LUT R7, R7, R22, RZ, 0x3c, !PT ;  /* 0x0000001607070212 */ /* 0x008fc600078e3cff */
[----:B------:R-:W3:Y:S01]  /*0af0*/  @P1 LDG.E R22, desc[UR6][R14.64+0xb4] ;  /* 0x0000b4060e161981 */ /* 0x000ee2000c1e1900 */
[----:B----4-:R-:W-:-:S03]  /*0b00*/  @P0 LOP3.LUT R6, R6, R19, RZ, 0x3c, !PT ;  /* 0x0000001306060212 */ /* 0x010fc600078e3cff */
[----:B------:R-:W4:Y:S01]  /*0b10*/  @P1 LDG.E R19, desc[UR6][R14.64+0xc0] ;  /* 0x0000c0060e131981 */ /* 0x000f22000c1e1900 */
[----:B------:R-:W-:-:S03]  /*0b20*/  @P0 LOP3.LUT R4, R4, R23, RZ, 0x3c, !PT ;  /* 0x0000001704040212 */ /* 0x000fc600078e3cff */
[----:B------:R-:W4:Y:S01]  /*0b30*/  @P2 LDG.E R23, desc[UR6][R14.64+0xcc] ;  /* 0x0000cc060e172981 */ /* 0x000f22000c1e1900 */
[----:B------:R-:W-:-:S03]  /*0b40*/  @P1 LOP3.LUT R7, R7, R26, RZ, 0x3c, !PT ;  /* 0x0000001a07071212 */ /* 0x000fc600078e3cff */
[----:B------:R-:W4:Y:S01]  /*0b50*/  @P2 LDG.E R26, desc[UR6][R14.64+0xd0] ;  /* 0x0000d0060e1a2981 */ /* 0x000f22000c1e1900 */
[----:B--2---:R-:W-:Y:S02]  /*0b60*/  @P0 LOP3.LUT R5, R5, R20, RZ, 0x3c, !PT ;  /* 0x0000001405050212 */ /* 0x004fe400078e3cff */
[----:B------:R-:W-:Y:S01]  /*0b70*/  LOP3.LUT P0, RZ, R24, 0x8000, RZ, 0xc0, !PT ;  /* 0x0000800018ff7812 */ /* 0x000fe2000780c0ff */
[----:B------:R-:W2:Y:S01]  /*0b80*/  @P2 LDG.E R20, desc[UR6][R14.64+0xd8] ;  /* 0x0000d8060e142981 */ /* 0x000ea2000c1e1900 */
[----:B---3--:R-:W-:-:S03]  /*0b90*/  @P1 LOP3.LUT R3, R3, R22, RZ, 0x3c, !PT ;  /* 0x0000001603031212 */ /* 0x008fc600078e3cff */
[----:B------:R-:W3:Y:S04]  /*0ba0*/  @P1 LDG.E R22, desc[UR6][R14.64+0xc4] ;  /* 0x0000c4060e161981 */ /* 0x000ee8000c1e1900 */
[----:B------:R-:W2:Y:S01]  /*0bb0*/  @P2 LDG.E R24, desc[UR6][R14.64+0xc8] ;  /* 0x0000c8060e182981 */ /* 0x000ea2000c1e1900 */
[----:B------:R-:W-:Y:S02]  /*0bc0*/  @P1 LOP3.LUT R6, R6, R25, RZ, 0x3c, !PT ;  /* 0x0000001906061212 */ /* 0x000fe400078e3cff */
[----:B----4-:R-:W-:Y:S01]  /*0bd0*/  @P1 LOP3.LUT R4, R4, R19, RZ, 0x3c, !PT ;  /* 0x0000001304041212 */ /* 0x010fe200078e3cff */
[----:B------:R-:W4:Y:S01]  /*0be0*/  @P2 LDG.E R25, desc[UR6][R14.64+0xd4] ;  /* 0x0000d4060e192981 */ /* 0x000f22000c1e1900 */
[----:B------:R-:W-:-:S03]  /*0bf0*/  @P2 LOP3.LUT R6, R6, R23, RZ, 0x3c, !PT ;  /* 0x0000001706062212 */ /* 0x000fc600078e3cff */
[----:B------:R-:W4:Y:S01]  /*0c00*/  @P3 LDG.E R19, desc[UR6][R14.64+0xe0] ;  /* 0x0000e0060e133981 */ /* 0x000f22000c1e1900 */
[----:B------:R-:W-:-:S03]  /*0c10*/  @P2 LOP3.LUT R7, R7, R26, RZ, 0x3c, !PT ;  /* 0x0000001a07072212 */ /* 0x000fc600078e3cff */
[----:B------:R-:W4:Y:S04]  /*0c20*/  @P3 LDG.E R23, desc[UR6][R14.64+0xe8] ;  /* 0x0000e8060e173981 */ /* 0x000f28000c1e1900 */
[----:B------:R-:W4:Y:S01]  /*0c30*/  @P3 LDG.E R26, desc[UR6][R14.64+0xec] ;  /* 0x0000ec060e1a3981 */ /* 0x000f22000c1e1900 */
[----:B---3--:R-:W-:-:S03]  /*0c40*/  @P1 LOP3.LUT R5, R5, R22, RZ, 0x3c, !PT ;  /* 0x0000001605051212 */ /* 0x008fc600078e3cff */
[----:B------:R-:W3:Y:S01]  /*0c50*/  @P3 LDG.E R22, desc[UR6][R14.64+0xdc] ;  /* 0x0000dc060e163981 */ /* 0x000ee2000c1e1900 */
[----:B--2---:R-:W-:-:S03]  /*0c60*/  @P2 LOP3.LUT R3, R3, R24, RZ, 0x3c, !PT ;  /* 0x0000001803032212 */ /* 0x004fc600078e3cff */
[----:B------:R-:W2:Y:S01]  /*0c70*/  @P3 LDG.E R24, desc[UR6][R14.64+0xe4] ;  /* 0x0000e4060e183981 */ /* 0x000ea2000c1e1900 */
[----:B------:R-:W-:Y:S02]  /*0c80*/  @P2 LOP3.LUT R5, R5, R20, RZ, 0x3c, !PT ;  /* 0x0000001405052212 */ /* 0x000fe400078e3cff */
[----:B----4-:R-:W-:Y:S01]  /*0c90*/  @P2 LOP3.LUT R4, R4, R25, RZ, 0x3c, !PT ;  /* 0x0000001904042212 */ /* 0x010fe200078e3cff */
[----:B------:R-:W4:Y:S01]  /*0ca0*/  @P4 LDG.E R20, desc[UR6][R14.64+0xf0] ;  /* 0x0000f0060e144981 */ /* 0x000f22000c1e1900 */
[----:B------:R-:W-:-:S03]  /*0cb0*/  @P3 LOP3.LUT R6, R6, R19, RZ, 0x3c, !PT ;  /* 0x0000001306063212 */ /* 0x000fc600078e3cff */
        /* <DEDUP_REMOVED lines=10> */
[----:B----4-:R-:W-:-:S03]  /*0d60*/  @P4 LOP3.LUT R3, R3, R20, RZ, 0x3c, !PT ;  /* 0x0000001403034212 */ /* 0x010fc600078e3cff */
[----:B------:R-:W4:Y:S01]  /*0d70*/  @P5 LDG.E R20, desc[UR6][R14.64+0x10c] ;  /* 0x00010c060e145981 */ /* 0x000f22000c1e1900 */
[----:B------:R-:W-:-:S03]  /*0d80*/  @P4 LOP3.LUT R6, R6, R19, RZ, 0x3c, !PT ;  /* 0x0000001306064212 */ /* 0x000fc600078e3cff */
[----:B------:R-:W4:Y:S01]  /*0d90*/  @P5 LDG.E R19, desc[UR6][R14.64+0x110] ;  /* 0x000110060e135981 */ /* 0x000f22000c1e1900 */
[----:B------:R-:W-:-:S03]  /*0da0*/  @P4 LOP3.LUT R4, R4, R23, RZ, 0x3c, !PT ;  /* 0x0000001704044212 */ /* 0x000fc600078e3cff */
[----:B------:R-:W4:Y:S01]  /*0db0*/  @P6 LDG.E R23, desc[UR6][R14.64+0x11c] ;  /* 0x00011c060e176981 */ /* 0x000f22000c1e1900 */
[----:B------:R-:W-:-:S03]  /*0dc0*/  @P5 LOP3.LUT R3, R3, R26, RZ, 0x3c, !PT ;  /* 0x0000001a03035212 */ /* 0x000fc600078e3cff */
        /* <DEDUP_REMOVED lines=9> */
[----:B------:R-:W4:Y:S04]  /*0e60*/  @P6 LDG.E R19, desc[UR6][R14.64+0x124] ;  /* 0x000124060e136981 */ /* 0x000f28000c1e1900 */
[----:B------:R-:W4:Y:S01]  /*0e70*/  @P6 LDG.E R20, desc[UR6][R14.64+0x128] ;  /* 0x000128060e146981 */ /* 0x000f22000c1e1900 */
[----:B------:R-:W-:Y:S02]  /*0e80*/  @P6 LOP3.LUT R6, R6, R23, RZ, 0x3c, !PT ;  /* 0x0000001706066212 */ /* 0x000fe400078e3cff */
[----:B------:R-:W-:Y:S01]  /*0e90*/  @P6 LOP3.LUT R7, R7, R26, RZ, 0x3c, !PT ;  /* 0x0000001a07076212 */ /* 0x000fe200078e3cff */
[----:B------:R-:W4:Y:S04]  /*0ea0*/  @P0 LDG.E R23, desc[UR6][R14.64+0x130] ;  /* 0x000130060e170981 */ /* 0x000f28000c1e1900 */
[----:B------:R-:W4:Y:S01]  /*0eb0*/  @P0 LDG.E R26, desc[UR6][R14.64+0x13c] ;  /* 0x00013c060e1a0981 */ /* 0x000f22000c1e1900 */
[----:B---3--:R-:W-:-:S03]  /*0ec0*/  @P5 LOP3.LUT R5, R5, R22, RZ, 0x3c, !PT ;  /* 0x0000001605055212 */ /* 0x008fc600078e3cff */
[----:B------:R-:W3:Y:S01]  /*0ed0*/  @P0 LDG.E R22, desc[UR6][R14.64+0x12c] ;  /* 0x00012c060e160981 */ /* 0x000ee2000c1e1900 */
[----:B--2---:R-:W-:-:S03]  /*0ee0*/  @P6 LOP3.LUT R3, R3, R24, RZ, 0x3c, !PT ;  /* 0x0000001803036212 */ /* 0x004fc600078e3cff */
[----:B------:R-:W2:Y:S01]  /*0ef0*/  @P0 LDG.E R24, desc[UR6][R14.64+0x134] ;  /* 0x000134060e180981 */ /* 0x000ea2000c1e1900 */
[----:B------:R-:W-:-:S04]  /*0f00*/  UIADD3 UR4, UPT, UPT, UR4, 0x10, URZ ;  /* 0x0000001004047890 */ /* 0x000fc8000fffe0ff */
[----:B------:R-:W-:Y:S01]  /*0f10*/  UISETP.NE.AND UP0, UPT, UR4, 0x20, UPT ;  /* 0x000000200400788c */ /* 0x000fe2000bf05270 */
[----:B----4-:R-:W-:Y:S02]  /*0f20*/  @P6 LOP3.LUT R4, R4, R19, RZ, 0x3c, !PT ;  /* 0x0000001304046212 */ /* 0x010fe400078e3cff */
[----:B------:R-:W-:Y:S02]  /*0f30*/  @P6 LOP3.LUT R5, R5, R20, RZ, 0x3c, !PT ;  /* 0x0000001405056212 */ /* 0x000fe400078e3cff */
[----:B------:R-:W-:Y:S02]  /*0f40*/  @P0 LOP3.LUT R4, R4, R25, RZ, 0x3c, !PT ;  /* 0x0000001904040212 */ /* 0x000fe400078e3cff */
[----:B------:R-:W-:Y:S02]  /*0f50*/  @P0 LOP3.LUT R6, R6, R23, RZ, 0x3c, !PT ;  /* 0x0000001706060212 */ /* 0x000fe400078e3cff */
[----:B------:R-:W-:Y:S02]  /*0f60*/  @P0 LOP3.LUT R5, R5, R26, RZ, 0x3c, !PT ;  /* 0x0000001a05050212 */ /* 0x000fe400078e3cff */
[----:B---3--:R-:W-:-:S02]  /*0f70*/  @P0 LOP3.LUT R3, R3, R22, RZ, 0x3c, !PT ;  /* 0x0000001603030212 */ /* 0x008fc400078e3cff */
[----:B--2---:R-:W-:Y:S01]  /*0f80*/  @P0 LOP3.LUT R7, R7, R24, RZ, 0x3c, !PT ;  /* 0x0000001807070212 */ /* 0x004fe200078e3cff */
[----:B------:R-:W-:Y:S06]  /*0f90*/  BRA.U UP0, `(.L_x_9) ;  /* 0xfffffff5004c7547 */ /* 0x000fec000b83ffff */
[----:B------:R-:W-:-:S05]  /*0fa0*/  VIADD R16, R16, 0x1 ;  /* 0x0000000110107836 */ /* 0x000fca0000000000 */
[----:B------:R-:W-:-:S13]  /*0fb0*/  ISETP.NE.AND P0, PT, R16, 0x5, PT ;  /* 0x000000051000780c */ /* 0x000fda0003f05270 */
[----:B------:R-:W-:Y:S05]  /*0fc0*/  @P0 BRA `(.L_x_10) ;  /* 0xfffffff400300947 */ /* 0x000fea000383ffff */
[----:B------:R1:W-:Y:S01]  /*0fd0*/  STL.64 [R1+0x8], R6 ;  /* 0x0000080601007387 */ /* 0x0003e20000100a00 */
[----:B------:R-:W-:-:S03]  /*0fe0*/  ISETP.NE.U32.AND P0, PT, R21, 0x1, PT ;  /* 0x000000011500780c */ /* 0x000fc60003f05070 */
[----:B------:R1:W-:Y:S01]  /*0ff0*/  STL.64 [R1+0x10], R4 ;  /* 0x0000100401007387 */ /* 0x0003e20000100a00 */
[----:B------:R-:W-:-:S03]  /*1000*/  ISETP.NE.AND.EX P0, PT, RZ, RZ, PT, P0 ;  /* 0x000000ffff00720c */ /* 0x000fc60003f05300 */
[----:B------:R1:W-:Y:S10]  /*1010*/  STL [R1+0x4], R3 ;  /* 0x0000040301007387 */ /* 0x0003f40000100800 */
[----:B-1----:R-:W-:Y:S05]  /*1020*/  @!P0 BRA `(.L_x_8) ;  /* 0x0000001800048947 */ /* 0x002fea0003800000 */
[----:B------:R-:W-:Y:S01]  /*1030*/  UMOV UR4, URZ ;  /* 0x000000ff00047c82 */ /* 0x000fe20008000000 */
[----:B------:R-:W-:Y:S01]  /*1040*/  UMOV UR5, URZ ;  /* 0x000000ff00057c82 */ /* 0x000fe20008000000 */
[----:B------:R-:W-:Y:S02]  /*1050*/  IMAD.MOV.U32 R16, RZ, RZ, RZ ;  /* 0x000000ffff107224 */ /* 0x000fe400078e00ff */
[----:B------:R-:W-:Y:S02]  /*1060*/  IMAD.MOV.U32 R4, RZ, RZ, RZ ;  /* 0x000000ffff047224 */ /* 0x000fe400078e00ff */
[----:B------:R-:W-:Y:S02]  /*1070*/  IMAD.MOV.U32 R7, RZ, RZ, RZ ;  /* 0x000000ffff077224 */ /* 0x000fe400078e00ff */
[----:B------:R-:W-:Y:S02]  /*1080*/  IMAD.MOV.U32 R3, RZ, RZ, RZ ;  /* 0x000000ffff037224 */ /* 0x000fe400078e00ff */
[----:B------:R-:W-:-:S02]  /*1090*/  IMAD.U32 R5, RZ, RZ, UR4 ;  /* 0x00000004ff057e24 */ /* 0x000fc4000f8e00ff */
[----:B------:R-:W-:-:S07]  /*10a0*/  IMAD.U32 R6, RZ, RZ, UR5 ;  /* 0x00000005ff067e24 */ /* 0x000fce000f8e00ff */
.L_x_12:
[----:B------:R-:W-:-:S06]  /*10b0*/  IMAD R17, R16, 0x4, R1 ;  /* 0x0000000410117824 */ /* 0x000fcc00078e0201 */
[----:B------:R-:W5:Y:S01]  /*10c0*/  LDL R17, [R17+0x4] ;  /* 0x0000040011117983 */ /* 0x000f620000100800 */
[----:B------:R-:W-:Y:S01]  /*10d0*/  IMAD.SHL.U32 R18, R16, 0x20, RZ ;  /* 0x0000002010127824 */ /* 0x000fe200078e00ff */
[----:B------:R-:W-:-:S06]  /*10e0*/  UMOV UR4, URZ ;  /* 0x000000ff00047c82 */ /* 0x000fcc0008000000 */
.L_x_11:
        /* <DEDUP_REMOVED lines=176> */
[----:B------:R1:W-:Y:S01]  /*1bf0*/  STL [R1+0x4], R3 ;  /* 0x0000040301007387 */ /* 0x0003e20000100800 */
[----:B------:R-:W-:-:S03]  /*1c00*/  ISETP.NE.U32.AND P0, PT, R21, 0x3, PT ;  /* 0x000000031500780c */ /* 0x000fc60003f05070 */
[----:B------:R1:W-:Y:S01]  /*1c10*/  STL.64 [R1+0x8], R6 ;  /* 0x0000080601007387 */ /* 0x0003e20000100a00 */
[----:B------:R-:W-:-:S03]  /*1c20*/  ISETP.NE.AND.EX P0, PT, RZ, RZ, PT, P0 ;  /* 0x000000ffff00720c */ /* 0x000fc60003f05300 */
[----:B------:R1:W-:Y:S10]  /*1c30*/  STL.64 [R1+0x10], R4 ;  /* 0x0000100401007387 */ /* 0x0003f40000100a00 */
[----:B------:R-:W-:Y:S05]  /*1c40*/  @P0 BRA `(.L_x_8) ;  /* 0x0000000800fc0947 */ /* 0x000fea0003800000 */
[----:B------:R-:W-:Y:S01]  /*1c50*/  UMOV UR4, URZ ;  /* 0x000000ff00047c82 */ /* 0x000fe20008000000 */
[----:B------:R-:W-:Y:S01]  /*1c60*/  UMOV UR5, URZ ;  /* 0x000000ff00057c82 */ /* 0x000fe20008000000 */
[----:B------:R-:W-:Y:S02]  /*1c70*/  IMAD.MOV.U32 R16, RZ, RZ, RZ ;  /* 0x000000ffff107224 */ /* 0x000fe400078e00ff */
[----:B-1----:R-:W-:Y:S02]  /*1c80*/  IMAD.MOV.U32 R4, RZ, RZ, RZ ;  /* 0x000000ffff047224 */ /* 0x002fe400078e00ff */
[----:B------:R-:W-:Y:S02]  /*1c90*/  IMAD.MOV.U32 R7, RZ, RZ, RZ ;  /* 0x000000ffff077224 */ /* 0x000fe400078e00ff */
[----:B------:R-:W-:Y:S02]  /*1ca0*/  IMAD.MOV.U32 R3, RZ, RZ, RZ ;  /* 0x000000ffff037224 */ /* 0x000fe400078e00ff */
[----:B------:R-:W-:-:S02]  /*1cb0*/  IMAD.U32 R5, RZ, RZ, UR4 ;  /* 0x00000004ff057e24 */ /* 0x000fc4000f8e00ff */
[----:B------:R-:W-:-:S07]  /*1cc0*/  IMAD.U32 R6, RZ, RZ, UR5 ;  /* 0x00000005ff067e24 */ /* 0x000fce000f8e00ff */
.L_x_14:
[----:B------:R-:W-:-:S06]  /*1cd0*/  IMAD R17, R16, 0x4, R1 ;  /* 0x0000000410117824 */ /* 0x000fcc00078e0201 */
[----:B------:R-:W5:Y:S01]  /*1ce0*/  LDL R17, [R17+0x4] ;  /* 0x0000040011117983 */ /* 0x000f620000100800 */
[----:B------:R-:W-:Y:S01]  /*1cf0*/  IMAD.SHL.U32 R18, R16, 0x20, RZ ;  /* 0x0000002010127824 */ /* 0x000fe200078e00ff */
[----:B------:R-:W-:-:S06]  /*1d00*/  UMOV UR4, URZ ;  /* 0x000000ff00047c82 */ /* 0x000fcc0008000000 */
.L_x_13:
        /* <DEDUP_REMOVED lines=10> */
[----:B------:R-:W4:Y:S04]  /*1db0*/  @P3 LDG.E R26, desc[UR6][R14.64+0x4c] ;  /* 0x00004c060e1a3981 */ /* 0x000f28000c1e1900 */
[----:B------:R-:W4:Y:S04]  /*1dc0*/  @!P0 LDG.E R19, desc[UR6][R14.64+0x4] ;  /* 0x000004060e138981 */ /* 0x000f28000c1e1900 */
[----:B------:R-:W4:Y:S04]  /*1dd0*/  @!P0 LDG.E R21, desc[UR6][R14.64+0xc] ;  /* 0x00000c060e158981 */ /* 0x000f28000c1e1900 */
[----:B------:R-:W4:Y:S01]  /*1de0*/  @P3 LDG.E R25, desc[UR6][R14.64+0x40] ;  /* 0x000040060e193981 */ /* 0x000f22000c1e1900 */
[----:B--2---:R-:W-:-:S03]  /*1df0*/  @!P0 LOP3.LUT R5, R5, R20, RZ, 0x3c, !PT ;  /* 0x0000001405058212 */ /* 0x004fc600078e3cff */
[----:B------:R-:W2:Y:S01]  /*1e00*/  @!P0 LDG.E R20, desc[UR6][R14.64] ;  /* 0x000000060e148981 */ /* 0x000ea2000c1e1900 */
[----:B---3--:R-:W-:-:S03]  /*1e10*/  @P1 LOP3.LUT R5, R5, R22, RZ, 0x3c, !PT ;  /* 0x0000001605051212 */ /* 0x008fc600078e3cff */
[----:B------:R-:W3:Y:S01]  /*1e20*/  @!P0 LDG.E R22, desc[UR6][R14.64+0x8] ;  /* 0x000008060e168981 */ /* 0x000ee2000c1e1900 */
[----:B----4-:R-:W-:-:S03]  /*1e30*/  @P2 LOP3.LUT R5, R5, R24, RZ, 0x3c, !PT ;  /* 0x0000001805052212 */ /* 0x010fc600078e3cff */
[----:B------:R-:W4:Y:S01]  /*1e40*/  @P4 LDG.E R24, desc[UR6][R14.64+0x60] ;  /* 0x000060060e184981 */ /* 0x000f22000c1e1900 */
[----:B------:R-:W-:-:S03]  /*1e50*/  @P3 LOP3.LUT R5, R5, R26, RZ, 0x3c, !PT ;  /* 0x0000001a05053212 */ /* 0x000fc600078e3cff */
[----:B------:R-:W4:Y:S01]  /*1e60*/  @P5 LDG.E R26, desc[UR6][R14.64+0x74] ;  /* 0x000074060e1a5981 */ /* 0x000f22000c1e1900 */
[----:B------:R-:W-:-:S03]  /*1e70*/  @!P0 LOP3.LUT R6, R6, R19, RZ, 0x3c, !PT ;  /* 0x0000001306068212 */ /* 0x000fc600078e3cff */
[----:B------:R-:W4:Y:S01]  /*1e80*/  @P1 LDG.E R19, desc[UR6][R14.64+0x18] ;  /* 0x000018060e131981 */ /* 0x000f22000c1e1900 */
[----:B------:R-:W-:-:S03]  /*1e90*/  @!P0 LOP3.LUT R4, R4, R21, RZ, 0x3c, !PT ;  /* 0x0000001504048212 */ /* 0x000fc600078e3cff */
[----:B------:R-:W4:Y:S01]  /*1ea0*/  @P1 LDG.E R21, desc[UR6][R14.64+0x20] ;  /* 0x000020060e151981 */ /* 0x000f22000c1e1900 */
[----:B--2---:R-:W-:-:S03]  /*1eb0*/  @!P0 LOP3.LUT R3, R3, R20, RZ, 0x3c, !PT ;  /* 0x0000001403038212 */ /* 0x004fc600078e3cff */
[----:B------:R-:W2:Y:S01]  /*1ec0*/  @P1 LDG.E R20, desc[UR6][R14.64+0x14] ;  /* 0x000014060e141981 */ /* 0x000ea2000c1e1900 */
[----:B---3--:R-:W-:-:S03]  /*1ed0*/  @!P0 LOP3.LUT R7, R7, R22, RZ, 0x3c, !PT ;  /* 0x0000001607078212 */ /* 0x008fc600078e3cff */
[----:B------:R-:W3:Y:S01]  /*1ee0*/  @P1 LDG.E R22, desc[UR6][R14.64+0x1c] ;  /* 0x00001c060e161981 */ /* 0x000ee2000c1e1900 */
[----:B----4-:R-:W-:-:S03]  /*1ef0*/  @P4 LOP3.LUT R5, R5, R24, RZ, 0x3c, !PT ;  /* 0x0000001805054212 */ /* 0x010fc600078e3cff */
[----:B------:R-:W4:Y:S01]  /*1f00*/  @P2 LDG.E R24, desc[UR6][R14.64+0x28] ;  /* 0x000028060e182981 */ /* 0x000f22000c1e1900 */
[----:B------:R-:W-:-:S03]  /*1f10*/  @P1 LOP3.LUT R6, R6, R19, RZ, 0x3c, !PT ;  /* 0x0000001306061212 */ /* 0x000fc600078e3cff */
[----:B------:R-:W4:Y:S01]  /*1f20*/  @P2 LDG.E R19, desc[UR6][R14.64+0x2c] ;  /* 0x00002c060e132981 */ /* 0x000f22000c1e1900 */
[----:B------:R-:W-:-:S03]  /*1f30*/  @P1 LOP3.LUT R4, R4, R21, RZ, 0x3c, !PT ;  /* 0x0000001504041212 */ /* 0x000fc600078e3cff */
        /* <DEDUP_REMOVED lines=9> */
[----:B------:R-:W-:Y:S02]  /*1fd0*/  @P2 LOP3.LUT R4, R4, R21, RZ, 0x3c, !PT ;  /* 0x0000001504042212 */ /* 0x000fe400078e3cff */
[----:B------:R-:W-:Y:S01]  /*1fe0*/  @P3 LOP3.LUT R6, R6, R25, RZ, 0x3c, !PT ;  /* 0x0000001906063212 */ /* 0x000fe200078e3cff */
        /* <DEDUP_REMOVED lines=20> */
[----:B------:R-:W-:Y:S02]  /*2130*/  LOP3.LUT P0, RZ, R23, 0x80, RZ, 0xc0, !PT ;  /* 0x0000008017ff7812 */ /* 0x000fe4000780c0ff */
[----:B------:R-:W-:Y:S02]  /*2140*/  @P5 LOP3.LUT R5, R5, R26, RZ, 0x3c, !PT ;  /* 0x0000001a05055212 */ /* 0x000fe400078e3cff */
[----:B------:R-:W4:Y:S01]  /*2150*/  @P6 LDG.E R26, desc[UR6][R14.64+0x88] ;  /* 0x000088060e1a6981 */ /* 0x000f22000c1e1900 */
[----:B------:R-:W-:-:S03]  /*2160*/  @P5 LOP3.LUT R6, R6, R19, RZ, 0x3c, !PT ;  /* 0x0000001306065212 */ /* 0x000fc600078e3cff */
[----:B------:R-:W4:Y:S01]  /*2170*/  @P6 LDG.E R19, desc[UR6][R14.64+0x84] ;  /* 0x000084060e136981 */ /* 0x000f22000c1e1900 */
[----:B------:R-:W-:-:S04]  /*2180*/  @P5 LOP3.LUT R4, R4, R21, RZ, 0x3c, !PT ;  /* 0x0000001504045212 */ /* 0x000fc800078e3cff */
        /* <DEDUP_REMOVED lines=9> */
[----:B------:R-:W-:Y:S02]  /*2220*/  @P6 LOP3.LUT R5, R5, R26, RZ, 0x3c, !PT ;  /* 0x0000001a05056212 */ /* 0x000fe400078e3cff */
[----:B------:R-:W-:Y:S02]  /*2230*/  @P6 LOP3.LUT R4, R4, R19, RZ, 0x3c, !PT ;  /* 0x0000001304046212 */ /* 0x000fe400078e3cff */
[----:B------:R-:W-:Y:S02]  /*2240*/  @P0 LOP3.LUT R6, R6, R21, RZ, 0x3c, !PT ;  /* 0x0000001506060212 */ /* 0x000fe400078e3cff */
[----:B------:R-:W-:Y:S02]  /*2250*/  @P0 LOP3.LUT R4, R4, R25, RZ, 0x3c, !PT ;  /* 0x0000001904040212 */ /* 0x000fe400078e3cff */
[----:B--2---:R-:W-:Y:S02]  /*2260*/  @P0 LOP3.LUT R3, R3, R20, RZ, 0x3c, !PT ;  /* 0x0000001403030212 */ /* 0x004fe400078e3cff */
[----:B---3--:R-:W-:-:S02]  /*2270*/  @P0 LOP3.LUT R7, R7, R22, RZ, 0x3c, !PT ;  /* 0x0000001607070212 */ /* 0x008fc400078e3cff */
[----:B----4-:R-:W-:Y:S02]  /*2280*/  @P0 LOP3.LUT R5, R5, R24, RZ, 0x3c, !PT ;  /* 0x0000001805050212 */ /* 0x010fe400078e3cff */
[----:B------:R-:W-:-:S13]  /*2290*/  R2P PR, R23.B1, 0x7f ;  /* 0x0000007f17007804 */ /* 0x000fda0000001000 */
[----:B------:R-:W2:Y:S04]  /*22a0*/  @P0 LDG.E R22, desc[UR6][R14.64+0xa0] ;  /* 0x0000a0060e160981 */ /* 0x000ea8000c1e1900 */
[----:B------:R-:W3:Y:S04]  /*22b0*/  @P0 LDG.E R19, desc[UR6][R14.64+0xa4] ;  /* 0x0000a4060e130981 */ /* 0x000ee8000c1e1900 */
[----:B------:R-:W4:Y:S04]  /*22c0*/  @P0 LDG.E R21, desc[UR6][R14.64+0xac] ;  /* 0x0000ac060e150981 */ /* 0x000f28000c1e1900 */
        /* <DEDUP_REMOVED lines=14> */
[----:B------:R-:W-:Y:S02]  /*23b0*/  LOP3.LUT P0, RZ, R23, 0x8000, RZ, 0xc0, !PT ;  /* 0x0000800017ff7812 */ /* 0x000fe4000780c0ff */
        /* <DEDUP_REMOVED lines=22> */
[----:B------:R-:W-:Y:S01]  /*2520*/  @P2 LOP3.LUT R5, R5, R24, RZ, 0x3c, !PT ;  /* 0x0000001805052212 */ /* 0x000fe200078e3cff */
[----:B------:R-:W4:Y:S04]  /*2530*/  @P4 LDG.E R23, desc[UR6][R14.64+0xfc] ;  /* 0x0000fc060e174981 */ /* 0x000f28000c1e1900 */
        /* <DEDUP_REMOVED lines=12> */
[----:B------:R-:W3:Y:S01]  /*2600*/  @P5 LDG.E R23, desc[UR6][R14.64+0x110] ;  /* 0x000110060e175981 */ /* 0x000ee2000c1e1900 */
[----:B------:R-:W-:-:S03]  /*2610*/  @P4 LOP3.LUT R3, R3, R24, RZ, 0x3c, !PT ;  /* 0x0000001803034212 */ /* 0x000fc600078e3cff */
[----:B------:R-:W3:Y:S01]  /*2620*/  @P5 LDG.E R24, desc[UR6][R14.64+0x10c] ;  /* 0x00010c060e185981 */ /* 0x000ee2000c1e1900 */
[----:B------:R-:W-:-:S03]  /*2630*/  @P4 LOP3.LUT R5, R5, R20, RZ, 0x3c, !PT ;  /* 0x0000001405054212 */ /* 0x000fc600078e3cff */
[----:B------:R-:W3:Y:S01]  /*2640*/  @P6 LDG.E R20, desc[UR6][R14.64+0x120] ;  /* 0x000120060e146981 */ /* 0x000ee2000c1e1900 */
[----:B------:R-:W-:-:S03]  /*2650*/  @P5 LOP3.LUT R5, R5, R26, RZ, 0x3c, !PT ;  /* 0x0000001a05055212 */ /* 0x000fc600078e3cff */
[----:B------:R-:W3:Y:S01]  /*2660*/  @P0 LDG.E R26, desc[UR6][R14.64+0x134] ;  /* 0x000134060e1a0981 */ /* 0x000ee2000c1e1900 */
[----:B--2---:R-:W-:-:S03]  /*2670*/  @P5 LOP3.LUT R3, R3, R22, RZ, 0x3c, !PT ;  /* 0x0000001603035212 */ /* 0x004fc600078e3cff */
[----:B------:R-:W2:Y:S01]  /*2680*/  @P6 LDG.E R22, desc[UR6][R14.64+0x128] ;  /* 0x000128060e166981 */ /* 0x000ea2000c1e1900 */
[----:B------:R-:W-:-:S03]  /*2690*/  @P6 LOP3.LUT R3, R3, R28, RZ, 0x3c, !PT ;  /* 0x0000001c03036212 */ /* 0x000fc600078e3cff */
[----:B------:R-:W2:Y:S01]  /*26a0*/  @P0 LDG.E R28, desc[UR6][R14.64+0x13c] ;  /* 0x00013c060e1c0981 */ /* 0x000ea2000c1e1900 */
[----:B----4-:R-:W-:-:S03]  /*26b0*/  @P5 LOP3.LUT R6, R6, R21, RZ, 0x3c, !PT ;  /* 0x0000001506065212 */ /* 0x010fc600078e3cff */
[----:B------:R-:W4:Y:S01]  /*26c0*/  @P6 LDG.E R21, desc[UR6][R14.64+0x124] ;  /* 0x000124060e156981 */ /* 0x000f22000c1e1900 */
[----:B---3--:R-:W-:Y:S02]  /*26d0*/  @P5 LOP3.LUT R4, R4, R23, RZ, 0x3c, !PT ;  /* 0x0000001704045212 */ /* 0x008fe400078e3cff */
[----:B------:R-:W-:Y:S01]  /*26e0*/  @P6 LOP3.LUT R6, R6, R19, RZ, 0x3c, !PT ;  /* 0x0000001306066212 */ /* 0x000fe200078e3cff */
[----:B------:R-:W3:Y:S01]  /*26f0*/  @P0 LDG.E R23, desc[UR6][R14.64+0x138] ;  /* 0x000138060e170981 */ /* 0x000ee2000c1e1900 */
[----:B------:R-:W-:-:S03]  /*2700*/  @P5 LOP3.LUT R7, R7, R24, RZ, 0x3c, !PT ;  /* 0x0000001807075212 */ /* 0x000fc600078e3cff */
[----:B------:R-:W3:Y:S04]  /*2710*/  @P0 LDG.E R24, desc[UR6][R14.64+0x12c] ;  /* 0x00012c060e180981 */ /* 0x000ee8000c1e1900 */
[----:B------:R-:W3:Y:S01]  /*2720*/  @P0 LDG.E R19, desc[UR6][R14.64+0x130] ;  /* 0x000130060e130981 */ /* 0x000ee2000c1e1900 */
[----:B------:R-:W-:-:S04]  /*2730*/  UIADD3 UR4, UPT, UPT, UR4, 0x10, URZ ;  /* 0x0000001004047890 */ /* 0x000fc8000fffe0ff */
[----:B------:R-:W-:Y:S01]  /*2740*/  UISETP.NE.AND UP0, UPT, UR4, 0x20, UPT ;  /* 0x000000200400788c */ /* 0x000fe2000bf05270 */
[----:B------:R-:W-:-:S04]  /*2750*/  @P6 LOP3.LUT R7, R7, R20, RZ, 0x3c, !PT ;  /* 0x0000001407076212 */ /* 0x000fc800078e3cff */
[----:B------:R-:W-:Y:S02]  /*2760*/  @P0 LOP3.LUT R7, R7, R26, RZ, 0x3c, !PT ;  /* 0x0000001a07070212 */ /* 0x000fe400078e3cff */
[----:B--2---:R-:W-:-:S04]  /*2770*/  @P6 LOP3.LUT R5, R5, R22, RZ, 0x3c, !PT ;  /* 0x0000001605056212 */ /* 0x004fc800078e3cff */
[----:B------:R-:W-:Y:S02]  /*2780*/  @P0 LOP3.LUT R5, R5, R28, RZ, 0x3c, !PT ;  /* 0x0000001c05050212 */ /* 0x000fe400078e3cff */
[----:B----4-:R-:W-:-:S04]  /*2790*/  @P6 LOP3.LUT R4, R4, R21, RZ, 0x3c, !PT ;  /* 0x0000001504046212 */ /* 0x010fc800078e3cff */
[----:B---3--:R-:W-:Y:S02]  /*27a0*/  @P0 LOP3.LUT R4, R4, R23, RZ, 0x3c, !PT ;  /* 0x0000001704040212 */ /* 0x008fe400078e3cff */
[----:B------:R-:W-:Y:S02]  /*27b0*/  @P0 LOP3.LUT R3, R3, R24, RZ, 0x3c, !PT ;  /* 0x0000001803030212 */ /* 0x000fe400078e3cff */
[----:B------:R-:W-:Y:S01]  /*27c0*/  @P0 LOP3.LUT R6, R6, R19, RZ, 0x3c, !PT ;  /* 0x0000001306060212 */ /* 0x000fe200078e3cff */
[----:B------:R-:W-:Y:S06]  /*27d0*/  BRA.U UP0, `(.L_x_13) ;  /* 0xfffffff5004c7547 */ /* 0x000fec000b83ffff */
[----:B------:R-:W-:-:S05]  /*27e0*/  VIADD R16, R16, 0x1 ;  /* 0x0000000110107836 */ /* 0x000fca0000000000 */
[----:B------:R-:W-:-:S13]  /*27f0*/  ISETP.NE.AND P0, PT, R16, 0x5, PT ;  /* 0x000000051000780c */ /* 0x000fda0003f05270 */
[----:B------:R-:W-:Y:S05]  /*2800*/  @P0 BRA `(.L_x_14) ;  /* 0xfffffff400300947 */ /* 0x000fea000383ffff */
[----:B------:R2:W-:Y:S04]  /*2810*/  STL [R1+0x4], R3 ;  /* 0x0000040301007387 */ /* 0x0005e80000100800 */
[----:B------:R2:W-:Y:S04]  /*2820*/  STL.64 [R1+0x8], R6 ;  /* 0x0000080601007387 */ /* 0x0005e80000100a00 */
[----:B------:R2:W-:Y:S02]  /*2830*/  STL.64 [R1+0x10], R4 ;  /* 0x0000100401007387 */ /* 0x0005e40000100a00 */
.L_x_8:
[----:B------:R-:W-:Y:S05]  /*2840*/  BSYNC.RECONVERGENT B1 ;  /* 0x0000000000017941 */ /* 0x000fea0003800200 */
.L_x_7:
[----:B------:R-:W-:Y:S01]  /*2850*/  ISETP.GT.U32.AND P0, PT, R10, 0x3, PT ;  /* 0x000000030a00780c */ /* 0x000fe20003f04070 */
[----:B------:R-:W-:Y:S01]  /*2860*/  VIADD R12, R12, 0x1 ;  /* 0x000000010c0c7836 */ /* 0x000fe20000000000 */
[--C-:B------:R-:W-:Y:S02]  /*2870*/  SHF.R.U64 R10, R10, 0x2, R13.reuse ;  /* 0x000000020a0a7819 */ /* 0x100fe4000000120d */
[----:B------:R-:W-:Y:S02]  /*2880*/  ISETP.GT.U32.AND.EX P0, PT, R13, RZ, PT, P0 ;  /* 0x000000ff0d00720c */ /* 0x000fe40003f04100 */
[----:B------:R-:W-:-:S11]  /*2890*/  SHF.R.U32.HI R13, RZ, 0x2, R13 ;  /* 0x00000002ff0d7819 */ /* 0x000fd6000001160d */
[----:B------:R-:W-:Y:S05]  /*28a0*/  @P0 BRA `(.L_x_15) ;  /* 0xffffffd800cc0947 */ /* 0x000fea000383ffff */
.L_x_6:
[----:B------:R-:W-:Y:S05]  /*28b0*/  BSYNC.RECONVERGENT B0 ;  /* 0x0000000000007941 */ /* 0x000fea0003800200 */
.L_x_5:
[----:B012---:R-:W-:Y:S01]  /*28c0*/  SHF.R.U32.HI R4, RZ, 0x2, R3 ;  /* 0x00000002ff047819 */ /* 0x007fe20000011603 */
[----:B------:R-:W-:Y:S01]  /*28d0*/  IMAD.MOV.U32 R10, RZ, RZ, 0x3e055027 ;  /* 0x3e055027ff0a7424 */ /* 0x000fe200078e00ff */
[----:B------:R-:W-:Y:S02]  /*28e0*/  BSSY.RECONVERGENT B0, `(.L_x_16) ;  /* 0x0000039000007945 */ /* 0x000fe40003800200 */
[----:B------:R-:W-:Y:S01]  /*28f0*/  LOP3.LUT R4, R4, R3, RZ, 0x3c, !PT ;  /* 0x0000000304047212 */ /* 0x000fe200078e3cff */
[----:B------:R-:W-:-:S04]  /*2900*/  IMAD.SHL.U32 R3, R5, 0x10, RZ ;  /* 0x0000001005037824 */ /* 0x000fc800078e00ff */
[----:B------:R-:W-:-:S05]  /*2910*/  IMAD.SHL.U32 R7, R4, 0x2, RZ ;  /* 0x0000000204077824 */ /* 0x000fca00078e00ff */
[----:B------:R-:W-:-:S04]  /*2920*/  LOP3.LUT R4, R4, R7, R3, 0x96, !PT ;  /* 0x0000000704047212 */ /* 0x000fc800078e9603 */
[----:B------:R-:W-:Y:S01]  /*2930*/  LOP3.LUT R5, R4, R5, RZ, 0x3c, !PT ;  /* 0x0000000504057212 */ /* 0x000fe200078e3cff */
[----:B------:R-:W-:-:S03]  /*2940*/  IMAD.MOV.U32 R4, RZ, RZ, 0x2f800000 ;  /* 0x2f800000ff047424 */ /* 0x000fc600078e00ff */
[----:B------:R-:W-:-:S04]  /*2950*/  IADD3 R3, PT, PT, R2, 0x587c5, R5 ;  /* 0x000587c502037810 */ /* 0x000fc80007ffe005 */
[----:B------:R-:W-:-:S05]  /*2960*/  I2FP.F32.U32 R3, R3 ;  /* 0x0000000300037245 */ /* 0x000fca0000201000 */
[----:B------:R-:W-:-:S05]  /*2970*/  FFMA R3, R3, R4, 1.1641532182693481445e-10 ;  /* 0x2f00000003037423 */ /* 0x000fca0000000004 */
[----:B------:R-:W-:-:S13]  /*2980*/  FSETP.GEU.AND P0, PT, R3, 1.175494350822287508e-38, PT ;  /* 0x008000000300780b */ /* 0x000fda0003f0e000 */
[----:B------:R-:W-:-:S04]  /*2990*/  @!P0 FMUL R3, R3, 8388608 ;  /* 0x4b00000003038820 */ /* 0x000fc80000400000 */
[----:B------:R-:W-:-:S05]  /*29a0*/  VIADD R4, R3, 0xc0d55555 ;  /* 0xc0d5555503047836 */ /* 0x000fca0000000000 */
[----:B------:R-:W-:-:S04]  /*29b0*/  LOP3.LUT R8, R4, 0xff800000, RZ, 0xc0, !PT ;  /* 0xff80000004087812 */ /* 0x000fc800078ec0ff */
[----:B------:R-:W-:Y:S01]  /*29c0*/  I2FP.F32.S32 R7, R8 ;  /* 0x0000000800077245 */ /* 0x000fe20000201400 */
[----:B------:R-:W-:Y:S02]  /*29d0*/  IMAD.IADD R4, R3, 0x1, -R8 ;  /* 0x0000000103047824 */ /* 0x000fe400078e0a08 */
[----:B------:R-:W-:Y:S02]  /*29e0*/  IMAD.MOV.U32 R8, RZ, RZ, 0x7f800000 ;  /* 0x7f800000ff087424 */ /* 0x000fe400078e00ff */
[----:B------:R-:W-:-:S04]  /*29f0*/  FADD R9, R4, -1 ;  /* 0xbf80000004097421 */ /* 0x000fc80000000000 */
[----:B------:R-:W-:-:S04]  /*2a00*/  FFMA R4, R9, -R10, 0.14084610342979431152 ;  /* 0x3e1039f609047423 */ /* 0x000fc8000000080a */
[----:B------:R-:W-:-:S04]  /*2a10*/  FFMA R4, R9, R4, -0.12148627638816833496 ;  /* 0xbdf8cdcc09047423 */ /* 0x000fc80000000004 */
[----:B------:R-:W-:-:S04]  /*2a20*/  FFMA R4, R9, R4, 0.13980610668659210205 ;  /* 0x3e0f295509047423 */ /* 0x000fc80000000004 */
[----:B------:R-:W-:-:S04]  /*2a30*/  FFMA R4, R9, R4, -0.16684235632419586182 ;  /* 0xbe2ad8b909047423 */ /* 0x000fc80000000004 */
[----:B------:R-:W-:-:S04]  /*2a40*/  FFMA R4, R9, R4, 0.20012299716472625732 ;  /* 0x3e4ced0b09047423 */ /* 0x000fc80000000004 */
[----:B------:R-:W-:-:S04]  /*2a50*/  FFMA R4, R9, R4, -0.24999669194221496582 ;  /* 0xbe7fff2209047423 */ /* 0x000fc80000000004 */
[----:B------:R-:W-:-:S04]  /*2a60*/  FFMA R4, R9, R4, 0.33333182334899902344 ;  /* 0x3eaaaa7809047423 */ /* 0x000fc80000000004 */
[----:B------:R-:W-:Y:S01]  /*2a70*/  FFMA R10, R9, R4, -0.5 ;  /* 0xbf000000090a7423 */ /* 0x000fe20000000004 */
[----:B------:R-:W-:Y:S02]  /*2a80*/  FSEL R4, RZ, -23, P0 ;  /* 0xc1b80000ff047808 */ /* 0x000fe40000000000 */
[----:B------:R-:W-:Y:S01]  /*2a90*/  ISETP.GT.U32.AND P0, PT, R3, 0x7f7fffff, PT ;  /* 0x7f7fffff0300780c */ /* 0x000fe20003f04070 */
[----:B------:R-:W-:Y:S02]  /*2aa0*/  FMUL R10, R9, R10 ;  /* 0x0000000a090a7220 */ /* 0x000fe40000400000 */
[----:B------:R-:W-:Y:S01]  /*2ab0*/  FFMA R4, R7, 1.1920928955078125e-07, R4 ;  /* 0x3400000007047823 */ /* 0x000fe20000000004 */
[----:B------:R-:W-:Y:S01]  /*2ac0*/  SHF.R.U32.HI R7, RZ, 0x2, R6 ;  /* 0x00000002ff077819 */ /* 0x000fe20000011606 */
[----:B------:R-:W-:-:S03]  /*2ad0*/  FFMA R9, R9, R10, R9 ;  /* 0x0000000a09097223 */ /* 0x000fc60000000009 */
[----:B------:R-:W-:Y:S01]  /*2ae0*/  LOP3.LUT R7, R7, R6, RZ, 0x3c, !PT ;  /* 0x0000000607077212 */ /* 0x000fe200078e3cff */
[----:B------:R-:W-:Y:S01]  /*2af0*/  FFMA R9, R4, 0.69314718246459960938, R9 ;  /* 0x3f31721804097823 */ /* 0x000fe20000000009 */
[----:B------:R-:W-:-:S03]  /*2b00*/  IMAD.SHL.U32 R4, R5, 0x10, RZ ;  /* 0x0000001005047824 */ /* 0x000fc600078e00ff */
[C---:B------:R-:W-:Y:S01]  /*2b10*/  @P0 FFMA R9, R3.reuse, R8, +INF ;  /* 0x7f80000003090423 */ /* 0x040fe20000000008 */
[----:B------:R-:W-:Y:S01]  /*2b20*/  FSETP.NEU.AND P0, PT, R3, RZ, PT ;  /* 0x000000ff0300720b */ /* 0x000fe20003f0d000 */
[----:B------:R-:W-:Y:S02]  /*2b30*/  IMAD.SHL.U32 R6, R7, 0x2, RZ ;  /* 0x0000000207067824 */ /* 0x000fe400078e00ff */
[----:B------:R-:W-:-:S03]  /*2b40*/  FMUL R9, R9, -2 ;  /* 0xc000000009097820 */ /* 0x000fc60000400000 */
[----:B------:R-:W-:Y:S02]  /*2b50*/  LOP3.LUT R4, R7, R6, R4, 0x96, !PT ;  /* 0x0000000607047212 */ /* 0x000fe400078e9604 */
[----:B------:R-:W-:Y:S02]  /*2b60*/  FSEL R3, R9, +INF , P0 ;  /* 0x7f80000009037808 */ /* 0x000fe40000000000 */
[----:B------:R-:W-:Y:S02]  /*2b70*/  LOP3.LUT R5, R4, R5, RZ, 0x3c, !PT ;  /* 0x0000000504057212 */ /* 0x000fe400078e3cff */
[----:B------:R0:W1:Y:S01]  /*2b80*/  MUFU.RSQ R4, R3 ;  /* 0x0000000300047308 */ /* 0x0000620000001400 */
[----:B------:R-:W-:Y:S01]  /*2b90*/  VIADD R6, R3, 0xf3000000 ;  /* 0xf300000003067836 */ /* 0x000fe20000000000 */
[----:B------:R-:W-:Y:S01]  /*2ba0*/  IADD3 R5, PT, PT, R2, 0xb0f8a, R5 ;  /* 0x000b0f8a02057810 */ /* 0x000fe20007ffe005 */
[----:B------:R-:W-:-:S03]  /*2bb0*/  IMAD.MOV.U32 R2, RZ, RZ, 0x30c90fdb ;  /* 0x30c90fdbff027424 */ /* 0x000fc600078e00ff */
[----:B------:R-:W-:Y:S02]  /*2bc0*/  ISETP.GT.U32.AND P0, PT, R6, 0x727fffff, PT ;  /* 0x727fffff0600780c */ /* 0x000fe40003f04070 */
[----:B------:R-:W-:-:S05]  /*2bd0*/  I2FP.F32.U32 R5, R5 ;  /* 0x0000000500057245 */ /* 0x000fca0000201000 */
[----:B------:R-:W-:-:S06]  /*2be0*/  FFMA R10, R5, R2, 7.314590599882819788e-10 ;  /* 0x30490fdb050a7423 */ /* 0x000fcc0000000002 */
[----:B01----:R-:W-:Y:S05]  /*2bf0*/  @!P0 BRA `(.L_x_17) ;  /* 0x00000000000c8947 */ /* 0x003fea0003800000 */
[----:B------:R-:W-:-:S07]  /*2c00*/  MOV R8, 0x2c20 ;  /* 0x00002c2000087802 */ /* 0x000fce0000000f00 */
[----:B------:R-:W-:Y:S05]  /*2c10*/  CALL.REL.NOINC `($__internal_0_$__cuda_sm20_sqrt_rn_f32_slowpath) ;  /* 0x0000000000607944 */ /* 0x000fea0003c00000 */
[----:B------:R-:W-:Y:S05]  /*2c20*/  BRA `(.L_x_18) ;  /* 0x0000000000107947 */ /* 0x000fea0003800000 */
.L_x_17:
[----:B------:R-:W-:Y:S01]  /*2c30*/  FMUL.FTZ R6, R3, R4 ;  /* 0x0000000403067220 */ /* 0x000fe20000410000 */
[----:B------:R-:W-:-:S03]  /*2c40*/  FMUL.FTZ R2, R4, 0.5 ;  /* 0x3f00000004027820 */ /* 0x000fc60000410000 */
[----:B------:R-:W-:-:S04]  /*2c50*/  FFMA R3, -R6, R6, R3 ;  /* 0x0000000606037223 */ /* 0x000fc80000000103 */
[----:B------:R-:W-:-:S07]  /*2c60*/  FFMA R6, R3, R2, R6 ;  /* 0x0000000203067223 */ /* 0x000fce0000000006 */
.L_x_18:
[----:B------:R-:W-:Y:S05]  /*2c70*/  BSYNC.RECONVERGENT B0 ;  /* 0x0000000000007941 */ /* 0x000fea0003800200 */
.L_x_16:
[----:B------:R-:W0:Y:S01]  /*2c80*/  LDCU.64 UR4, c[0x0][0x388] ;  /* 0x00007100ff0477ac */ /* 0x000e220008000a00 */
[----:B------:R-:W-:Y:S02]  /*2c90*/  SHF.R.S32.HI R3, RZ, 0x1f, R0 ;  /* 0x0000001fff037819 */ /* 0x000fe40000011400 */
[----:B0-----:R-:W-:-:S04]  /*2ca0*/  LEA R4, P0, R0, UR4, 0x3 ;  /* 0x0000000400047c11 */ /* 0x001fc8000f8018ff */
[----:B------:R-:W-:Y:S01]  /*2cb0*/  LEA.HI.X R5, R0, UR5, R3, 0x3, P0 ;  /* 0x0000000500057c11 */ /* 0x000fe200080f1c03 */
[----:B------:R-:W-:Y:S01]  /*2cc0*/  FMUL.RZ R10, R10, 0.15915493667125701904 ;  /* 0x3e22f9830a0a7820 */ /* 0x000fe2000040c000 */
[----:B------:R-:W0:Y:S04]  /*2cd0*/  LDC.64 R2, c[0x0][0x380] ;  /* 0x0000e000ff027b82 */ /* 0x000e280000000a00 */
[----:B------:R-:W2:Y:S01]  /*2ce0*/  LDG.E.64 R4, desc[UR6][R4.64] ;  /* 0x0000000604047981 */ /* 0x000ea2000c1e1b00 */
[----:B------:R-:W1:Y:S08]  /*2cf0*/  MUFU.COS R9, R10 ;  /* 0x0000000a00097308 */ /* 0x000e700000000000 */
[----:B------:R-:W3:Y:S01]  /*2d00*/  MUFU.SIN R7, R10 ;  /* 0x0000000a00077308 */ /* 0x000ee20000000400 */
[----:B-1----:R-:W-:Y:S01]  /*2d10*/  FMUL R9, R9, R6 ;  /* 0x0000000609097220 */ /* 0x002fe20000400000 */
[----:B0-----:R-:W-:-:S04]  /*2d20*/  IMAD.WIDE R2, R11, 0x8, R2 ;  /* 0x000000080b027825 */ /* 0x001fc800078e0202 */
[----:B---3--:R-:W-:Y:S01]  /*2d30*/  FMUL R7, R7, R6 ;  /* 0x0000000607077220 */ /* 0x008fe20000400000 */
[----:B--2---:R-:W-:-:S03]  /*2d40*/  FMUL R0, R9, R5 ;  /* 0x0000000509007220 */ /* 0x004fc60000400000 */
[C---:B------:R-:W-:Y:S01]  /*2d50*/  FMUL R6, R7.reuse, R5 ;  /* 0x0000000507067220 */ /* 0x040fe20000400000 */
[----:B------:R-:W-:-:S03]  /*2d60*/  FFMA R8, R7, R4, -R0 ;  /* 0x0000000407087223 */ /* 0x000fc60000000800 */
[----:B------:R-:W-:-:S05]  /*2d70*/  FFMA R9, R9, R4, R6 ;  /* 0x0000000409097223 */ /* 0x000fca0000000006 */
[----:B------:R-:W-:Y:S01]  /*2d80*/  STG.E.64 desc[UR6][R2.64], R8 ;  /* 0x0000000802007986 */ /* 0x000fe2000c101b06 */
[----:B------:R-:W-:Y:S05]  /*2d90*/  EXIT ;  /* 0x000000000000794d */ /* 0x000fea0003800000 */
        .weak           $__internal_0_$__cuda_sm20_sqrt_rn_f32_slowpath
        .type           $__internal_0_$__cuda_sm20_sqrt_rn_f32_slowpath,@function
        .size           $__internal_0_$__cuda_sm20_sqrt_rn_f32_slowpath,(.L_x_21 - $__internal_0_$__cuda_sm20_sqrt_rn_f32_slowpath)
$__internal_0_$__cuda_sm20_sqrt_rn_f32_slowpath:
[----:B------:R-:W-:-:S13]  /*2da0*/  LOP3.LUT P0, RZ, R3, 0x7fffffff, RZ, 0xc0, !PT ;  /* 0x7fffffff03ff7812 */ /* 0x000fda000780c0ff */
[----:B------:R-:W-:Y:S05]  /*2db0*/  @!P0 BRA `(.L_x_19) ;  /* 0x0000000000448947 */ /* 0x000fea0003800000 */
[----:B------:R-:W-:Y:S01]  /*2dc0*/  FSETP.GEU.FTZ.AND P0, PT, R3, RZ, PT ;  /* 0x000000ff0300720b */ /* 0x000fe20003f1e000 */
[----:B------:R-:W-:-:S12]  /*2dd0*/  IMAD.MOV.U32 R2, RZ, RZ, R3 ;  /* 0x000000ffff027224 */ /* 0x000fd800078e0003 */
[----:B------:R-:W-:Y:S01]  /*2de0*/  @!P0 IMAD.MOV.U32 R3, RZ, RZ, 0x7fffffff ;  /* 0x7fffffffff038424 */ /* 0x000fe200078e00ff */
[----:B------:R-:W-:Y:S06]  /*2df0*/  @!P0 BRA `(.L_x_19) ;  /* 0x0000000000348947 */ /* 0x000fec0003800000 */
[----:B------:R-:W-:-:S13]  /*2e00*/  FSETP.GTU.FTZ.AND P0, PT, |R2|, +INF , PT ;  /* 0x7f8000000200780b */ /* 0x000fda0003f1c200 */
[----:B------:R-:W-:Y:S01]  /*2e10*/  @P0 FADD.FTZ R3, R2, 1 ;  /* 0x3f80000002030421 */ /* 0x000fe20000010000 */
[----:B------:R-:W-:Y:S06]  /*2e20*/  @P0 BRA `(.L_x_19) ;  /* 0x0000000000280947 */ /* 0x000fec0003800000 */
[----:B------:R-:W-:-:S13]  /*2e30*/  FSETP.NEU.FTZ.AND P0, PT, |R2|, +INF , PT ;  /* 0x7f8000000200780b */ /* 0x000fda0003f1d200 */
[----:B------:R-:W-:-:S04]  /*2e40*/  @P0 FFMA R4, R2, 1.84467440737095516160e+19, RZ ;  /* 0x5f80000002040823 */ /* 0x000fc800000000ff */
[----:B------:R-:W0:Y:S02]  /*2e50*/  @P0 MUFU.RSQ R3, R4 ;  /* 0x0000000400030308 */ /* 0x000e240000001400 */
[----:B0-----:R-:W-:Y:S01]  /*2e60*/  @P0 FMUL.FTZ R5, R4, R3 ;  /* 0x0000000304050220 */ /* 0x001fe20000410000 */
[----:B------:R-:W-:Y:S01]  /*2e70*/  @P0 FMUL.FTZ R7, R3, 0.5 ;  /* 0x3f00000003070820 */ /* 0x000fe20000410000 */
[----:B------:R-:W-:Y:S02]  /*2e80*/  @!P0 IMAD.MOV.U32 R3, RZ, RZ, R2 ;  /* 0x000000ffff038224 */ /* 0x000fe400078e0002 */
[----:B------:R-:W-:-:S04]  /*2e90*/  @P0 FADD.FTZ R6, -R5, -RZ ;  /* 0x800000ff05060221 */ /* 0x000fc80000010100 */
[----:B------:R-:W-:-:S04]  /*2ea0*/  @P0 FFMA R6, R5, R6, R4 ;  /* 0x0000000605060223 */ /* 0x000fc80000000004 */
[----:B------:R-:W-:-:S04]  /*2eb0*/  @P0 FFMA R6, R6, R7, R5 ;  /* 0x0000000706060223 */ /* 0x000fc80000000005 */
[----:B------:R-:W-:-:S07]  /*2ec0*/  @P0 FMUL.FTZ R3, R6, 2.3283064365386962891e-10 ;  /* 0x2f80000006030820 */ /* 0x000fce0000410000 */
.L_x_19:
[----:B------:R-:W-:Y:S02]  /*2ed0*/  IMAD.MOV.U32 R6, RZ, RZ, R3 ;  /* 0x000000ffff067224 */ /* 0x000fe400078e0003 */
[----:B------:R-:W-:Y:S02]  /*2ee0*/  IMAD.MOV.U32 R2, RZ, RZ, R8 ;  /* 0x000000ffff027224 */ /* 0x000fe400078e0008 */
[----:B------:R-:W-:-:S04]  /*2ef0*/  IMAD.MOV.U32 R3, RZ, RZ, 0x0 ;  /* 0x00000000ff037424 */ /* 0x000fc800078e00ff */
[----:B------:R-:W-:Y:S05]  /*2f00*/  RET.REL.NODEC R2 `(_Z21fill_random_with_eigsP6float2PKS_iim) ;  /* 0xffffffd0023c7950 */ /* 0x000fea0003c3ffff */
.L_x_20:
        /* <DEDUP_REMOVED lines=15> */
.L_x_21:


//--------------------- .nv.global.init           --------------------------
	.section	.nv.global.init,"aw",@progbits
	.align	4
.nv.global.init:
	.type		mrg32k3aM1SubSeq,@object
	.size		mrg32k3aM1SubSeq,(mrg32k3aM2SubSeq - mrg32k3aM1SubSeq)
mrg32k3aM1SubSeq:
        /*0000*/ 	.byte	0x0b, 0xcc, 0xee, 0x04, 0x73, 0x29, 0x8b, 0x6f, 0xf6, 0x53, 0x03, 0xf6, 0x23, 0xf6, 0xea, 0xda
        /* <DEDUP_REMOVED lines=125> */
	.type		mrg32k3aM2SubSeq,@object
	.size		mrg32k3aM2SubSeq,(mrg32k3aM1 - mrg32k3aM2SubSeq)
mrg32k3aM2SubSeq:
        /* <DEDUP_REMOVED lines=126> */
	.type		mrg32k3aM1,@object
	.size		mrg32k3aM1,(mrg32k3aM1Seq - mrg32k3aM1)
mrg32k3aM1:
        /* <DEDUP_REMOVED lines=144> */
	.type		mrg32k3aM1Seq,@object
	.size		mrg32k3aM1Seq,(mrg32k3aM2 - mrg32k3aM1Seq)
mrg32k3aM1Seq:
        /* <DEDUP_REMOVED lines=144> */
	.type		mrg32k3aM2,@object
	.size		mrg32k3aM2,(mrg32k3aM2Seq - mrg32k3aM2)
mrg32k3aM2:
        /* <DEDUP_REMOVED lines=144> */
	.type		mrg32k3aM2Seq,@object
	.size		mrg32k3aM2Seq,(precalc_xorwow_matrix - mrg32k3aM2Seq)
mrg32k3aM2Seq:
        /* <DEDUP_REMOVED lines=144> */
	.type		precalc_xorwow_matrix,@object
	.size		precalc_xorwow_matrix,(precalc_xorwow_offset_matrix - precalc_xorwow_matrix)
precalc_xorwow_matrix:
        /* <DEDUP_REMOVED lines=6400> */
	.type		precalc_xorwow_offset_matrix,@object
	.size		precalc_xorwow_offset_matrix,(.L_1 - precalc_xorwow_offset_matrix)
precalc_xorwow_offset_matrix:
        /* <DEDUP_REMOVED lines=6400> */
.L_1:


//--------------------- .nv.shared.reserved.0     --------------------------
	.section	.nv.shared.reserved.0,"aw",@nobits
	.weak		__nv_reservedSMEM_offset_0_alias
	.size		__nv_reservedSMEM_offset_0_alias, 0, 64
	.other		__nv_reservedSMEM_offset_0_alias,@"STO_CUDA_RESERVED_SHARED STV_DEFAULT"
__nv_reservedSMEM_offset_0_alias:
	.zero		0
	.zero		64


//--------------------- .nv.constant0._Z24scale_and_copy_to_outputPK6float2Pfiiiff --------------------------
	.section	.nv.constant0._Z24scale_and_copy_to_outputPK6float2Pfiiiff,"a",@progbits
	.sectionflags	@""
	.align	4
.nv.constant0._Z24scale_and_copy_to_outputPK6float2Pfiiiff:
	.zero		932


//--------------------- .nv.constant0._Z21fill_random_with_eigsP6float2PKS_iim --------------------------
	.section	.nv.constant0._Z21fill_random_with_eigsP6float2PKS_iim,"a",@progbits
	.sectionflags	@""
	.align	4
.nv.constant0._Z21fill_random_with_eigsP6float2PKS_iim:
	.zero		928


//--------------------- SYMBOLS --------------------------

	.type		.nv.reservedSmem.offset0,@object
	.size		.nv.reservedSmem.offset0,0x4
